	.target	sm_90a

	.elftype	@"ET_EXEC"


//--------------------- .note.nv.tkinfo           --------------------------
	.section	.note.nv.tkinfo,"",@"SHT_NOTE"
	.sectionflags	@"SHF_NOTE_NV_TKINFO"
	.tkinfo
        /*0018*/ 	.word	0x00000002
        /*0030*/ 	.string	""
        /*0030*/ 	.string	"ptxas"
        /*0030*/ 	.string	"Cuda compilation tools, release 13.0, V13.0.88"
        /*0030*/ 	.string	"Build cuda_13.0.r13.0/compiler.36424714_0"
        /*0030*/ 	.string	"-arch sm_90a -m 64 "



//--------------------- .note.nv.cuinfo           --------------------------
	.section	.note.nv.cuinfo,"",@"SHT_NOTE"
	.sectionflags	@"SHF_NOTE_NV_CUINFO"
        /*0018*/ 	.short	0x0002
        /*001a*/ 	.short	0x005a
        /*001c*/ 	.short	0x0082
	.zero		2


//--------------------- .nv.info                  --------------------------
	.section	.nv.info,"",@"SHT_CUDA_INFO"
	.align	4


	//----- nvinfo : EIATTR_REGCOUNT
	.align		4
        /*0000*/ 	.byte	0x04, 0x2f
        /*0002*/ 	.short	(.L_12 - .L_11)
	.align		4
.L_11:
        /*0004*/ 	.word	index@(_ZN7cutlass13device_kernelIN5flash19enable_sm80_to_sm89INS1_16FlashAttnFwdSm80INS1_25CollectiveMainloopFwdSm80ILi4ELi1ELb0EN4cute5tupleIJNS5_1CILi128EEENS7_ILi48EEENS7_ILi96EEEEEELi96ENS_6half_tEfNS_4arch4Sm80ELb1ELb0ELb0ELb1ELb0ELb1ELb1ELb1EEENS1_21CollectiveEpilogueFwdINS6_IJS8_SA_S9_EEENS6_IJNS7_ILi1EEESI_SI_EEESC_SE_Li128ELb1ELb1ELb1ELb0EEENS1_36VarlenDynamicPersistentTileSchedulerILi128ELi48ELi128ELi128ELb1ELb1ELb0ELb1ELb1ELb1EEEEEEEEEvNT_6ParamsE)
        /*0008*/ 	.word	0x00000004


	//----- nvinfo : EIATTR_FRAME_SIZE
	.align		4
.L_12:
        /*000c*/ 	.byte	0x04, 0x11
        /*000e*/ 	.short	(.L_14 - .L_13)
	.align		4
.L_13:
        /*0010*/ 	.word	index@(_ZN7cutlass13device_kernelIN5flash19enable_sm80_to_sm89INS1_16FlashAttnFwdSm80INS1_25CollectiveMainloopFwdSm80ILi4ELi1ELb0EN4cute5tupleIJNS5_1CILi128EEENS7_ILi48EEENS7_ILi96EEEEEELi96ENS_6half_tEfNS_4arch4Sm80ELb1ELb0ELb0ELb1ELb0ELb1ELb1ELb1EEENS1_21CollectiveEpilogueFwdINS6_IJS8_SA_S9_EEENS6_IJNS7_ILi1EEESI_SI_EEESC_SE_Li128ELb1ELb1ELb1ELb0EEENS1_36VarlenDynamicPersistentTileSchedulerILi128ELi48ELi128ELi128ELb1ELb1ELb0ELb1ELb1ELb1EEEEEEEEEvNT_6ParamsE)
        /*0014*/ 	.word	0x00000000


	//----- nvinfo : EIATTR_REGCOUNT
	.align		4
.L_14:
        /*0018*/ 	.byte	0x04, 0x2f
        /*001a*/ 	.short	(.L_16 - .L_15)
	.align		4
.L_15:
        /*001c*/ 	.word	index@(_ZN7cutlass13device_kernelIN5flash19enable_sm80_to_sm89INS1_16FlashAttnFwdSm80INS1_25CollectiveMainloopFwdSm80ILi4ELi1ELb0EN4cute5tupleIJNS5_1CILi128EEENS7_ILi48EEENS7_ILi96EEEEEELi96ENS_6half_tEfNS_4arch4Sm80ELb1ELb0ELb0ELb1ELb0ELb0ELb1ELb1EEENS1_21CollectiveEpilogueFwdINS6_IJS8_SA_S9_EEENS6_IJNS7_ILi1EEESI_SI_EEESC_SE_Li128ELb1ELb1ELb1ELb0EEENS1_36VarlenDynamicPersistentTileSchedulerILi128ELi48ELi128ELi128ELb1ELb1ELb0ELb1ELb1ELb1EEEEEEEEEvNT_6ParamsE)
        /*0020*/ 	.word	0x00000004


	//----- nvinfo : EIATTR_FRAME_SIZE
	.align		4
.L_16:
        /*0024*/ 	.byte	0x04, 0x11
        /*0026*/ 	.short	(.L_18 - .L_17)
	.align		4
.L_17:
        /*0028*/ 	.word	index@(_ZN7cutlass13device_kernelIN5flash19enable_sm80_to_sm89INS1_16FlashAttnFwdSm80INS1_25CollectiveMainloopFwdSm80ILi4ELi1ELb0EN4cute5tupleIJNS5_1CILi128EEENS7_ILi48EEENS7_ILi96EEEEEELi96ENS_6half_tEfNS_4arch4Sm80ELb1ELb0ELb0ELb1ELb0ELb0ELb1ELb1EEENS1_21CollectiveEpilogueFwdINS6_IJS8_SA_S9_EEENS6_IJNS7_ILi1EEESI_SI_EEESC_SE_Li128ELb1ELb1ELb1ELb0EEENS1_36VarlenDynamicPersistentTileSchedulerILi128ELi48ELi128ELi128ELb1ELb1ELb0ELb1ELb1ELb1EEEEEEEEEvNT_6ParamsE)
        /*002c*/ 	.word	0x00000000


	//----- nvinfo : EIATTR_REGCOUNT
	.align		4
.L_18:
        /*0030*/ 	.byte	0x04, 0x2f
        /*0032*/ 	.short	(.L_20 - .L_19)
	.align		4
.L_19:
        /*0034*/ 	.word	index@(_ZN7cutlass13device_kernelIN5flash19enable_sm80_to_sm89INS1_16FlashAttnFwdSm80INS1_25CollectiveMainloopFwdSm80ILi4ELi1ELb0EN4cute5tupleIJNS5_1CILi128EEENS7_ILi64EEENS7_ILi96EEEEEELi96ENS_6half_tEfNS_4arch4Sm80ELb1ELb0ELb0ELb0ELb0ELb0ELb1ELb1EEENS1_21CollectiveEpilogueFwdINS6_IJS8_SA_S9_EEENS6_IJNS7_ILi1EEESI_SI_EEESC_SE_Li128ELb0ELb1ELb1ELb0EEENS1_30DynamicPersistentTileSchedulerILi128ELi128ELb1ELb1ELb0EEEEEEEEEvNT_6ParamsE)
        /*0038*/ 	.word	0x00000004


	//----- nvinfo : EIATTR_FRAME_SIZE
	.align		4
.L_20:
        /*003c*/ 	.byte	0x04, 0x11
        /*003e*/ 	.short	(.L_22 - .L_21)
	.align		4
.L_21:
        /*0040*/ 	.word	index@(_ZN7cutlass13device_kernelIN5flash19enable_sm80_to_sm89INS1_16FlashAttnFwdSm80INS1_25CollectiveMainloopFwdSm80ILi4ELi1ELb0EN4cute5tupleIJNS5_1CILi128EEENS7_ILi64EEENS7_ILi96EEEEEELi96ENS_6half_tEfNS_4arch4Sm80ELb1ELb0ELb0ELb0ELb0ELb0ELb1ELb1EEENS1_21CollectiveEpilogueFwdINS6_IJS8_SA_S9_EEENS6_IJNS7_ILi1EEESI_SI_EEESC_SE_Li128ELb0ELb1ELb1ELb0EEENS1_30DynamicPersistentTileSchedulerILi128ELi128ELb1ELb1ELb0EEEEEEEEEvNT_6ParamsE)
        /*0044*/ 	.word	0x00000000


	//----- nvinfo : EIATTR_REGCOUNT
	.align		4
.L_22:
        /*0048*/ 	.byte	0x04, 0x2f
        /*004a*/ 	.short	(.L_24 - .L_23)
	.align		4
.L_23:
        /*004c*/ 	.word	index@(_ZN7cutlass13device_kernelIN5flash19enable_sm80_to_sm89INS1_16FlashAttnFwdSm80INS1_25CollectiveMainloopFwdSm80ILi4ELi1ELb0EN4cute5tupleIJNS5_1CILi128EEENS7_ILi48EEENS7_ILi96EEEEEELi96ENS_6half_tEfNS_4arch4Sm80ELb0ELb1ELb0ELb1ELb0ELb1ELb1ELb1EEENS1_21CollectiveEpilogueFwdINS6_IJS8_SA_S9_EEENS6_IJNS7_ILi1EEESI_SI_EEESC_SE_Li128ELb1ELb1ELb1ELb0EEENS1_36VarlenDynamicPersistentTileSchedulerILi128ELi48ELi128ELi128ELb1ELb1ELb0ELb1ELb0ELb1EEEEEEEEEvNT_6ParamsE)
        /*0050*/ 	.word	0x00000004


	//----- nvinfo : EIATTR_FRAME_SIZE
	.align		4
.L_24:
        /*0054*/ 	.byte	0x04, 0x11
        /*0056*/ 	.short	(.L_26 - .L_25)
	.align		4
.L_25:
        /*0058*/ 	.word	index@(_ZN7cutlass13device_kernelIN5flash19enable_sm80_to_sm89INS1_16FlashAttnFwdSm80INS1_25CollectiveMainloopFwdSm80ILi4ELi1ELb0EN4cute5tupleIJNS5_1CILi128EEENS7_ILi48EEENS7_ILi96EEEEEELi96ENS_6half_tEfNS_4arch4Sm80ELb0ELb1ELb0ELb1ELb0ELb1ELb1ELb1EEENS1_21CollectiveEpilogueFwdINS6_IJS8_SA_S9_EEENS6_IJNS7_ILi1EEESI_SI_EEESC_SE_Li128ELb1ELb1ELb1ELb0EEENS1_36VarlenDynamicPersistentTileSchedulerILi128ELi48ELi128ELi128ELb1ELb1ELb0ELb1ELb0ELb1EEEEEEEEEvNT_6ParamsE)
        /*005c*/ 	.word	0x00000000


	//----- nvinfo : EIATTR_REGCOUNT
	.align		4
.L_26:
        /*0060*/ 	.byte	0x04, 0x2f
        /*0062*/ 	.short	(.L_28 - .L_27)
	.align		4
.L_27:
        /*0064*/ 	.word	index@(_ZN7cutlass13device_kernelIN5flash19enable_sm80_to_sm89INS1_16FlashAttnFwdSm80INS1_25CollectiveMainloopFwdSm80ILi4ELi1ELb0EN4cute5tupleIJNS5_1CILi128EEENS7_ILi48EEENS7_ILi96EEEEEELi96ENS_6half_tEfNS_4arch4Sm80ELb0ELb1ELb0ELb1ELb0ELb0ELb1ELb1EEENS1_21CollectiveEpilogueFwdINS6_IJS8_SA_S9_EEENS6_IJNS7_ILi1EEESI_SI_EEESC_SE_Li128ELb1ELb1ELb1ELb0EEENS1_36VarlenDynamicPersistentTileSchedulerILi128ELi48ELi128ELi128ELb1ELb1ELb0ELb1ELb0ELb1EEEEEEEEEvNT_6ParamsE)
        /*0068*/ 	.word	0x00000004


	//----- nvinfo : EIATTR_FRAME_SIZE
	.align		4
.L_28:
        /*006c*/ 	.byte	0x04, 0x11
        /*006e*/ 	.short	(.L_30 - .L_29)
	.align		4
.L_29:
        /*0070*/ 	.word	index@(_ZN7cutlass13device_kernelIN5flash19enable_sm80_to_sm89INS1_16FlashAttnFwdSm80INS1_25CollectiveMainloopFwdSm80ILi4ELi1ELb0EN4cute5tupleIJNS5_1CILi128EEENS7_ILi48EEENS7_ILi96EEEEEELi96ENS_6half_tEfNS_4arch4Sm80ELb0ELb1ELb0ELb1ELb0ELb0ELb1ELb1EEENS1_21CollectiveEpilogueFwdINS6_IJS8_SA_S9_EEENS6_IJNS7_ILi1EEESI_SI_EEESC_SE_Li128ELb1ELb1ELb1ELb0EEENS1_36VarlenDynamicPersistentTileSchedulerILi128ELi48ELi128ELi128ELb1ELb1ELb0ELb1ELb0ELb1EEEEEEEEEvNT_6ParamsE)
        /*0074*/ 	.word	0x00000000


	//----- nvinfo : EIATTR_REGCOUNT
	.align		4
.L_30:
        /*0078*/ 	.byte	0x04, 0x2f
        /*007a*/ 	.short	(.L_32 - .L_31)
	.align		4
.L_31:
        /*007c*/ 	.word	index@(_ZN7cutlass13device_kernelIN5flash19enable_sm80_to_sm89INS1_16FlashAttnFwdSm80INS1_25CollectiveMainloopFwdSm80ILi4ELi1ELb0EN4cute5tupleIJNS5_1CILi128EEENS7_ILi48EEENS7_ILi96EEEEEELi96ENS_6half_tEfNS_4arch4Sm80ELb0ELb1ELb0ELb0ELb0ELb0ELb1ELb1EEENS1_21CollectiveEpilogueFwdINS6_IJS8_SA_S9_EEENS6_IJNS7_ILi1EEESI_SI_EEESC_SE_Li128ELb0ELb1ELb1ELb0EEENS1_19SingleTileSchedulerILb0ELb1ELb1ELi128EEEEEEEEEvNT_6ParamsE)
        /*0080*/ 	.word	0x00000004


	//----- nvinfo : EIATTR_FRAME_SIZE
	.align		4
.L_32:
        /*0084*/ 	.byte	0x04, 0x11
        /*0086*/ 	.short	(.L_34 - .L_33)
	.align		4
.L_33:
        /*0088*/ 	.word	index@(_ZN7cutlass13device_kernelIN5flash19enable_sm80_to_sm89INS1_16FlashAttnFwdSm80INS1_25CollectiveMainloopFwdSm80ILi4ELi1ELb0EN4cute5tupleIJNS5_1CILi128EEENS7_ILi48EEENS7_ILi96EEEEEELi96ENS_6half_tEfNS_4arch4Sm80ELb0ELb1ELb0ELb0ELb0ELb0ELb1ELb1EEENS1_21CollectiveEpilogueFwdINS6_IJS8_SA_S9_EEENS6_IJNS7_ILi1EEESI_SI_EEESC_SE_Li128ELb0ELb1ELb1ELb0EEENS1_19SingleTileSchedulerILb0ELb1ELb1ELi128EEEEEEEEEvNT_6ParamsE)
        /*008c*/ 	.word	0x00000000


	//----- nvinfo : EIATTR_REGCOUNT
	.align		4
.L_34:
        /*0090*/ 	.byte	0x04, 0x2f
        /*0092*/ 	.short	(.L_36 - .L_35)
	.align		4
.L_35:
        /*0094*/ 	.word	index@(_ZN7cutlass13device_kernelIN5flash19enable_sm80_to_sm89INS1_16FlashAttnFwdSm80INS1_25CollectiveMainloopFwdSm80ILi4ELi1ELb0EN4cute5tupleIJNS5_1CILi128EEENS7_ILi48EEENS7_ILi96EEEEEELi96ENS_6half_tEfNS_4arch4Sm80ELb0ELb0ELb0ELb1ELb0ELb1ELb1ELb1EEENS1_21CollectiveEpilogueFwdINS6_IJS8_SA_S9_EEENS6_IJNS7_ILi1EEESI_SI_EEESC_SE_Li128ELb1ELb1ELb1ELb0EEENS1_36VarlenDynamicPersistentTileSchedulerILi128ELi48ELi128ELi128ELb1ELb1ELb0ELb0ELb1ELb1EEEEEEEEEvNT_6ParamsE)
        /*0098*/ 	.word	0x00000004


	//----- nvinfo : EIATTR_FRAME_SIZE
	.align		4
.L_36:
        /*009c*/ 	.byte	0x04, 0x11
        /*009e*/ 	.short	(.L_38 - .L_37)
	.align		4
.L_37:
        /*00a0*/ 	.word	index@(_ZN7cutlass13device_kernelIN5flash19enable_sm80_to_sm89INS1_16FlashAttnFwdSm80INS1_25CollectiveMainloopFwdSm80ILi4ELi1ELb0EN4cute5tupleIJNS5_1CILi128EEENS7_ILi48EEENS7_ILi96EEEEEELi96ENS_6half_tEfNS_4arch4Sm80ELb0ELb0ELb0ELb1ELb0ELb1ELb1ELb1EEENS1_21CollectiveEpilogueFwdINS6_IJS8_SA_S9_EEENS6_IJNS7_ILi1EEESI_SI_EEESC_SE_Li128ELb1ELb1ELb1ELb0EEENS1_36VarlenDynamicPersistentTileSchedulerILi128ELi48ELi128ELi128ELb1ELb1ELb0ELb0ELb1ELb1EEEEEEEEEvNT_6ParamsE)
        /*00a4*/ 	.word	0x00000000


	//----- nvinfo : EIATTR_REGCOUNT
	.align		4
.L_38:
        /*00a8*/ 	.byte	0x04, 0x2f
        /*00aa*/ 	.short	(.L_40 - .L_39)
	.align		4
.L_39:
        /*00ac*/ 	.word	index@(_ZN7cutlass13device_kernelIN5flash19enable_sm80_to_sm89INS1_16FlashAttnFwdSm80INS1_25CollectiveMainloopFwdSm80ILi4ELi1ELb0EN4cute5tupleIJNS5_1CILi128EEENS7_ILi48EEENS7_ILi96EEEEEELi96ENS_6half_tEfNS_4arch4Sm80ELb0ELb0ELb0ELb1ELb0ELb0ELb1ELb1EEENS1_21CollectiveEpilogueFwdINS6_IJS8_SA_S9_EEENS6_IJNS7_ILi1EEESI_SI_EEESC_SE_Li128ELb1ELb1ELb1ELb0EEENS1_36VarlenDynamicPersistentTileSchedulerILi128ELi48ELi128ELi128ELb1ELb1ELb0ELb0ELb1ELb1EEEEEEEEEvNT_6ParamsE)
        /*00b0*/ 	.word	0x00000004


	//----- nvinfo : EIATTR_FRAME_SIZE
	.align		4
.L_40:
        /*00b4*/ 	.byte	0x04, 0x11
        /*00b6*/ 	.short	(.L_42 - .L_41)
	.align		4
.L_41:
        /*00b8*/ 	.word	index@(_ZN7cutlass13device_kernelIN5flash19enable_sm80_to_sm89INS1_16FlashAttnFwdSm80INS1_25CollectiveMainloopFwdSm80ILi4ELi1ELb0EN4cute5tupleIJNS5_1CILi128EEENS7_ILi48EEENS7_ILi96EEEEEELi96ENS_6half_tEfNS_4arch4Sm80ELb0ELb0ELb0ELb1ELb0ELb0ELb1ELb1EEENS1_21CollectiveEpilogueFwdINS6_IJS8_SA_S9_EEENS6_IJNS7_ILi1EEESI_SI_EEESC_SE_Li128ELb1ELb1ELb1ELb0EEENS1_36VarlenDynamicPersistentTileSchedulerILi128ELi48ELi128ELi128ELb1ELb1ELb0ELb0ELb1ELb1EEEEEEEEEvNT_6ParamsE)
        /*00bc*/ 	.word	0x00000000


	//----- nvinfo : EIATTR_REGCOUNT
	.align		4
.L_42:
        /*00c0*/ 	.byte	0x04, 0x2f
        /*00c2*/ 	.short	(.L_44 - .L_43)
	.align		4
.L_43:
        /*00c4*/ 	.word	index@(_ZN7cutlass13device_kernelIN5flash19enable_sm80_to_sm89INS1_16FlashAttnFwdSm80INS1_25CollectiveMainloopFwdSm80ILi4ELi1ELb0EN4cute5tupleIJNS5_1CILi128EEENS7_ILi64EEENS7_ILi96EEEEEELi96ENS_6half_tEfNS_4arch4Sm80ELb0ELb0ELb0ELb0ELb0ELb0ELb1ELb1EEENS1_21CollectiveEpilogueFwdINS6_IJS8_SA_S9_EEENS6_IJNS7_ILi1EEESI_SI_EEESC_SE_Li128ELb0ELb1ELb1ELb0EEENS1_19SingleTileSchedulerILb0ELb1ELb1ELi128EEEEEEEEEvNT_6ParamsE)
        /*00c8*/ 	.word	0x00000004


	//----- nvinfo : EIATTR_FRAME_SIZE
	.align		4
.L_44:
        /*00cc*/ 	.byte	0x04, 0x11
        /*00ce*/ 	.short	(.L_46 - .L_45)
	.align		4
.L_45:
        /*00d0*/ 	.word	index@(_ZN7cutlass13device_kernelIN5flash19enable_sm80_to_sm89INS1_16FlashAttnFwdSm80INS1_25CollectiveMainloopFwdSm80ILi4ELi1ELb0EN4cute5tupleIJNS5_1CILi128EEENS7_ILi64EEENS7_ILi96EEEEEELi96ENS_6half_tEfNS_4arch4Sm80ELb0ELb0ELb0ELb0ELb0ELb0ELb1ELb1EEENS1_21CollectiveEpilogueFwdINS6_IJS8_SA_S9_EEENS6_IJNS7_ILi1EEESI_SI_EEESC_SE_Li128ELb0ELb1ELb1ELb0EEENS1_19SingleTileSchedulerILb0ELb1ELb1ELi128EEEEEEEEEvNT_6ParamsE)
        /*00d4*/ 	.word	0x00000000


	//----- nvinfo : EIATTR_REGCOUNT
	.align		4
.L_46:
        /*00d8*/ 	.byte	0x04, 0x2f
        /*00da*/ 	.short	(.L_48 - .L_47)
	.align		4
.L_47:
        /*00dc*/ 	.word	index@(_ZN7cutlass13device_kernelIN5flash19enable_sm80_to_sm89INS1_16FlashAttnFwdSm80INS1_25CollectiveMainloopFwdSm80ILi4ELi1ELb0EN4cute5tupleIJNS5_1CILi128EEENS7_ILi48EEENS7_ILi96EEEEEELi96ENS_6half_tEfNS_4arch4Sm80ELb1ELb0ELb1ELb1ELb0ELb1ELb1ELb1EEENS1_21CollectiveEpilogueFwdINS6_IJS8_SA_S9_EEENS6_IJNS7_ILi1EEESI_SI_EEESC_SE_Li128ELb1ELb1ELb1ELb0EEENS1_36VarlenDynamicPersistentTileSchedulerILi128ELi48ELi128ELi128ELb1ELb1ELb0ELb1ELb1ELb1EEEEEEEEEvNT_6ParamsE)
        /*00e0*/ 	.word	0x00000004


	//----- nvinfo : EIATTR_FRAME_SIZE
	.align		4
.L_48:
        /*00e4*/ 	.byte	0x04, 0x11
        /*00e6*/ 	.short	(.L_50 - .L_49)
	.align		4
.L_49:
        /*00e8*/ 	.word	index@(_ZN7cutlass13device_kernelIN5flash19enable_sm80_to_sm89INS1_16FlashAttnFwdSm80INS1_25CollectiveMainloopFwdSm80ILi4ELi1ELb0EN4cute5tupleIJNS5_1CILi128EEENS7_ILi48EEENS7_ILi96EEEEEELi96ENS_6half_tEfNS_4arch4Sm80ELb1ELb0ELb1ELb1ELb0ELb1ELb1ELb1EEENS1_21CollectiveEpilogueFwdINS6_IJS8_SA_S9_EEENS6_IJNS7_ILi1EEESI_SI_EEESC_SE_Li128ELb1ELb1ELb1ELb0EEENS1_36VarlenDynamicPersistentTileSchedulerILi128ELi48ELi128ELi128ELb1ELb1ELb0ELb1ELb1ELb1EEEEEEEEEvNT_6ParamsE)
        /*00ec*/ 	.word	0x00000000


	//----- nvinfo : EIATTR_REGCOUNT
	.align		4
.L_50:
        /*00f0*/ 	.byte	0x04, 0x2f
        /*00f2*/ 	.short	(.L_52 - .L_51)
	.align		4
.L_51:
        /*00f4*/ 	.word	index@(_ZN7cutlass13device_kernelIN5flash19enable_sm80_to_sm89INS1_16FlashAttnFwdSm80INS1_25CollectiveMainloopFwdSm80ILi4ELi1ELb0EN4cute5tupleIJNS5_1CILi128EEENS7_ILi48EEENS7_ILi96EEEEEELi96ENS_6half_tEfNS_4arch4Sm80ELb1ELb0ELb1ELb1ELb0ELb0ELb1ELb1EEENS1_21CollectiveEpilogueFwdINS6_IJS8_SA_S9_EEENS6_IJNS7_ILi1EEESI_SI_EEESC_SE_Li128ELb1ELb1ELb1ELb0EEENS1_36VarlenDynamicPersistentTileSchedulerILi128ELi48ELi128ELi128ELb1ELb1ELb0ELb1ELb1ELb1EEEEEEEEEvNT_6ParamsE)
        /*00f8*/ 	.word	0x00000004


	//----- nvinfo : EIATTR_FRAME_SIZE
	.align		4
.L_52:
        /*00fc*/ 	.byte	0x04, 0x11
        /*00fe*/ 	.short	(.L_54 - .L_53)
	.align		4
.L_53:
        /*0100*/ 	.word	index@(_ZN7cutlass13device_kernelIN5flash19enable_sm80_to_sm89INS1_16FlashAttnFwdSm80INS1_25CollectiveMainloopFwdSm80ILi4ELi1ELb0EN4cute5tupleIJNS5_1CILi128EEENS7_ILi48EEENS7_ILi96EEEEEELi96ENS_6half_tEfNS_4arch4Sm80ELb1ELb0ELb1ELb1ELb0ELb0ELb1ELb1EEENS1_21CollectiveEpilogueFwdINS6_IJS8_SA_S9_EEENS6_IJNS7_ILi1EEESI_SI_EEESC_SE_Li128ELb1ELb1ELb1ELb0EEENS1_36VarlenDynamicPersistentTileSchedulerILi128ELi48ELi128ELi128ELb1ELb1ELb0ELb1ELb1ELb1EEEEEEEEEvNT_6ParamsE)
        /*0104*/ 	.word	0x00000000


	//----- nvinfo : EIATTR_REGCOUNT
	.align		4
.L_54:
        /*0108*/ 	.byte	0x04, 0x2f
        /*010a*/ 	.short	(.L_56 - .L_55)
	.align		4
.L_55:
        /*010c*/ 	.word	index@(_ZN7cutlass13device_kernelIN5flash19enable_sm80_to_sm89INS1_16FlashAttnFwdSm80INS1_25CollectiveMainloopFwdSm80ILi4ELi1ELb0EN4cute5tupleIJNS5_1CILi128EEENS7_ILi64EEENS7_ILi96EEEEEELi96ENS_6half_tEfNS_4arch4Sm80ELb1ELb0ELb1ELb0ELb0ELb0ELb1ELb1EEENS1_21CollectiveEpilogueFwdINS6_IJS8_SA_S9_EEENS6_IJNS7_ILi1EEESI_SI_EEESC_SE_Li128ELb0ELb1ELb1ELb0EEENS1_30DynamicPersistentTileSchedulerILi128ELi128ELb1ELb1ELb0EEEEEEEEEvNT_6ParamsE)
        /*0110*/ 	.word	0x00000004


	//----- nvinfo : EIATTR_FRAME_SIZE
	.align		4
.L_56:
        /*0114*/ 	.byte	0x04, 0x11
        /*0116*/ 	.short	(.L_58 - .L_57)
	.align		4
.L_57:
        /*0118*/ 	.word	index@(_ZN7cutlass13device_kernelIN5flash19enable_sm80_to_sm89INS1_16FlashAttnFwdSm80INS1_25CollectiveMainloopFwdSm80ILi4ELi1ELb0EN4cute5tupleIJNS5_1CILi128EEENS7_ILi64EEENS7_ILi96EEEEEELi96ENS_6half_tEfNS_4arch4Sm80ELb1ELb0ELb1ELb0ELb0ELb0ELb1ELb1EEENS1_21CollectiveEpilogueFwdINS6_IJS8_SA_S9_EEENS6_IJNS7_ILi1EEESI_SI_EEESC_SE_Li128ELb0ELb1ELb1ELb0EEENS1_30DynamicPersistentTileSchedulerILi128ELi128ELb1ELb1ELb0EEEEEEEEEvNT_6ParamsE)
        /*011c*/ 	.word	0x00000000


	//----- nvinfo : EIATTR_REGCOUNT
	.align		4
.L_58:
        /*0120*/ 	.byte	0x04, 0x2f
        /*0122*/ 	.short	(.L_60 - .L_59)
	.align		4
.L_59:
        /*0124*/ 	.word	index@(_ZN7cutlass13device_kernelIN5flash19enable_sm80_to_sm89INS1_16FlashAttnFwdSm80INS1_25CollectiveMainloopFwdSm80ILi4ELi1ELb0EN4cute5tupleIJNS5_1CILi128EEENS7_ILi48EEENS7_ILi96EEEEEELi96ENS_6half_tEfNS_4arch4Sm80ELb0ELb1ELb1ELb1ELb0ELb1ELb1ELb1EEENS1_21CollectiveEpilogueFwdINS6_IJS8_SA_S9_EEENS6_IJNS7_ILi1EEESI_SI_EEESC_SE_Li128ELb1ELb1ELb1ELb0EEENS1_36VarlenDynamicPersistentTileSchedulerILi128ELi48ELi128ELi128ELb1ELb1ELb0ELb1ELb0ELb1EEEEEEEEEvNT_6ParamsE)
        /*0128*/ 	.word	0x00000004


	//----- nvinfo : EIATTR_FRAME_SIZE
	.align		4
.L_60:
        /*012c*/ 	.byte	0x04, 0x11
        /*012e*/ 	.short	(.L_62 - .L_61)
	.align		4
.L_61:
        /*0130*/ 	.word	index@(_ZN7cutlass13device_kernelIN5flash19enable_sm80_to_sm89INS1_16FlashAttnFwdSm80INS1_25CollectiveMainloopFwdSm80ILi4ELi1ELb0EN4cute5tupleIJNS5_1CILi128EEENS7_ILi48EEENS7_ILi96EEEEEELi96ENS_6half_tEfNS_4arch4Sm80ELb0ELb1ELb1ELb1ELb0ELb1ELb1ELb1EEENS1_21CollectiveEpilogueFwdINS6_IJS8_SA_S9_EEENS6_IJNS7_ILi1EEESI_SI_EEESC_SE_Li128ELb1ELb1ELb1ELb0EEENS1_36VarlenDynamicPersistentTileSchedulerILi128ELi48ELi128ELi128ELb1ELb1ELb0ELb1ELb0ELb1EEEEEEEEEvNT_6ParamsE)
        /*0134*/ 	.word	0x00000000


	//----- nvinfo : EIATTR_REGCOUNT
	.align		4
.L_62:
        /*0138*/ 	.byte	0x04, 0x2f
        /*013a*/ 	.short	(.L_64 - .L_63)
	.align		4
.L_63:
        /*013c*/ 	.word	index@(_ZN7cutlass13device_kernelIN5flash19enable_sm80_to_sm89INS1_16FlashAttnFwdSm80INS1_25CollectiveMainloopFwdSm80ILi4ELi1ELb0EN4cute5tupleIJNS5_1CILi128EEENS7_ILi48EEENS7_ILi96EEEEEELi96ENS_6half_tEfNS_4arch4Sm80ELb0ELb1ELb1ELb1ELb0ELb0ELb1ELb1EEENS1_21CollectiveEpilogueFwdINS6_IJS8_SA_S9_EEENS6_IJNS7_ILi1EEESI_SI_EEESC_SE_Li128ELb1ELb1ELb1ELb0EEENS1_36VarlenDynamicPersistentTileSchedulerILi128ELi48ELi128ELi128ELb1ELb1ELb0ELb1ELb0ELb1EEEEEEEEEvNT_6ParamsE)
        /*0140*/ 	.word	0x00000004


	//----- nvinfo : EIATTR_FRAME_SIZE
	.align		4
.L_64:
        /*0144*/ 	.byte	0x04, 0x11
        /*0146*/ 	.short	(.L_66 - .L_65)
	.align		4
.L_65:
        /*0148*/ 	.word	index@(_ZN7cutlass13device_kernelIN5flash19enable_sm80_to_sm89INS1_16FlashAttnFwdSm80INS1_25CollectiveMainloopFwdSm80ILi4ELi1ELb0EN4cute5tupleIJNS5_1CILi128EEENS7_ILi48EEENS7_ILi96EEEEEELi96ENS_6half_tEfNS_4arch4Sm80ELb0ELb1ELb1ELb1ELb0ELb0ELb1ELb1EEENS1_21CollectiveEpilogueFwdINS6_IJS8_SA_S9_EEENS6_IJNS7_ILi1EEESI_SI_EEESC_SE_Li128ELb1ELb1ELb1ELb0EEENS1_36VarlenDynamicPersistentTileSchedulerILi128ELi48ELi128ELi128ELb1ELb1ELb0ELb1ELb0ELb1EEEEEEEEEvNT_6ParamsE)
        /*014c*/ 	.word	0x00000000


	//----- nvinfo : EIATTR_REGCOUNT
	.align		4
.L_66:
        /*0150*/ 	.byte	0x04, 0x2f
        /*0152*/ 	.short	(.L_68 - .L_67)
	.align		4
.L_67:
        /*0154*/ 	.word	index@(_ZN7cutlass13device_kernelIN5flash19enable_sm80_to_sm89INS1_16FlashAttnFwdSm80INS1_25CollectiveMainloopFwdSm80ILi4ELi1ELb0EN4cute5tupleIJNS5_1CILi128EEENS7_ILi48EEENS7_ILi96EEEEEELi96ENS_6half_tEfNS_4arch4Sm80ELb0ELb1ELb1ELb0ELb0ELb0ELb1ELb1EEENS1_21CollectiveEpilogueFwdINS6_IJS8_SA_S9_EEENS6_IJNS7_ILi1EEESI_SI_EEESC_SE_Li128ELb0ELb1ELb1ELb0EEENS1_19SingleTileSchedulerILb0ELb1ELb1ELi128EEEEEEEEEvNT_6ParamsE)
        /*0158*/ 	.word	0x00000004


	//----- nvinfo : EIATTR_FRAME_SIZE
	.align		4
.L_68:
        /*015c*/ 	.byte	0x04, 0x11
        /*015e*/ 	.short	(.L_70 - .L_69)
	.align		4
.L_69:
        /*0160*/ 	.word	index@(_ZN7cutlass13device_kernelIN5flash19enable_sm80_to_sm89INS1_16FlashAttnFwdSm80INS1_25CollectiveMainloopFwdSm80ILi4ELi1ELb0EN4cute5tupleIJNS5_1CILi128EEENS7_ILi48EEENS7_ILi96EEEEEELi96ENS_6half_tEfNS_4arch4Sm80ELb0ELb1ELb1ELb0ELb0ELb0ELb1ELb1EEENS1_21CollectiveEpilogueFwdINS6_IJS8_SA_S9_EEENS6_IJNS7_ILi1EEESI_SI_EEESC_SE_Li128ELb0ELb1ELb1ELb0EEENS1_19SingleTileSchedulerILb0ELb1ELb1ELi128EEEEEEEEEvNT_6ParamsE)
        /*0164*/ 	.word	0x00000000


	//----- nvinfo : EIATTR_REGCOUNT
	.align		4
.L_70:
        /*0168*/ 	.byte	0x04, 0x2f
        /*016a*/ 	.short	(.L_72 - .L_71)
	.align		4
.L_71:
        /*016c*/ 	.word	index@(_ZN7cutlass13device_kernelIN5flash19enable_sm80_to_sm89INS1_16FlashAttnFwdSm80INS1_25CollectiveMainloopFwdSm80ILi4ELi1ELb0EN4cute5tupleIJNS5_1CILi128EEENS7_ILi48EEENS7_ILi96EEEEEELi96ENS_6half_tEfNS_4arch4Sm80ELb0ELb0ELb1ELb1ELb0ELb1ELb1ELb1EEENS1_21CollectiveEpilogueFwdINS6_IJS8_SA_S9_EEENS6_IJNS7_ILi1EEESI_SI_EEESC_SE_Li128ELb1ELb1ELb1ELb0EEENS1_36VarlenDynamicPersistentTileSchedulerILi128ELi48ELi128ELi128ELb1ELb1ELb0ELb0ELb1ELb1EEEEEEEEEvNT_6ParamsE)
        /*0170*/ 	.word	0x00000004


	//----- nvinfo : EIATTR_FRAME_SIZE
	.align		4
.L_72:
        /*0174*/ 	.byte	0x04, 0x11
        /*0176*/ 	.short	(.L_74 - .L_73)
	.align		4
.L_73:
        /*0178*/ 	.word	index@(_ZN7cutlass13device_kernelIN5flash19enable_sm80_to_sm89INS1_16FlashAttnFwdSm80INS1_25CollectiveMainloopFwdSm80ILi4ELi1ELb0EN4cute5tupleIJNS5_1CILi128EEENS7_ILi48EEENS7_ILi96EEEEEELi96ENS_6half_tEfNS_4arch4Sm80ELb0ELb0ELb1ELb1ELb0ELb1ELb1ELb1EEENS1_21CollectiveEpilogueFwdINS6_IJS8_SA_S9_EEENS6_IJNS7_ILi1EEESI_SI_EEESC_SE_Li128ELb1ELb1ELb1ELb0EEENS1_36VarlenDynamicPersistentTileSchedulerILi128ELi48ELi128ELi128ELb1ELb1ELb0ELb0ELb1ELb1EEEEEEEEEvNT_6ParamsE)
        /*017c*/ 	.word	0x00000000


	//----- nvinfo : EIATTR_REGCOUNT
	.align		4
.L_74:
        /*0180*/ 	.byte	0x04, 0x2f
        /*0182*/ 	.short	(.L_76 - .L_75)
	.align		4
.L_75:
        /*0184*/ 	.word	index@(_ZN7cutlass13device_kernelIN5flash19enable_sm80_to_sm89INS1_16FlashAttnFwdSm80INS1_25CollectiveMainloopFwdSm80ILi4ELi1ELb0EN4cute5tupleIJNS5_1CILi128EEENS7_ILi48EEENS7_ILi96EEEEEELi96ENS_6half_tEfNS_4arch4Sm80ELb0ELb0ELb1ELb1ELb0ELb0ELb1ELb1EEENS1_21CollectiveEpilogueFwdINS6_IJS8_SA_S9_EEENS6_IJNS7_ILi1EEESI_SI_EEESC_SE_Li128ELb1ELb1ELb1ELb0EEENS1_36VarlenDynamicPersistentTileSchedulerILi128ELi48ELi128ELi128ELb1ELb1ELb0ELb0ELb1ELb1EEEEEEEEEvNT_6ParamsE)
        /*0188*/ 	.word	0x00000004


	//----- nvinfo : EIATTR_FRAME_SIZE
	.align		4
.L_76:
        /*018c*/ 	.byte	0x04, 0x11
        /*018e*/ 	.short	(.L_78 - .L_77)
	.align		4
.L_77:
        /*0190*/ 	.word	index@(_ZN7cutlass13device_kernelIN5flash19enable_sm80_to_sm89INS1_16FlashAttnFwdSm80INS1_25CollectiveMainloopFwdSm80ILi4ELi1ELb0EN4cute5tupleIJNS5_1CILi128EEENS7_ILi48EEENS7_ILi96EEEEEELi96ENS_6half_tEfNS_4arch4Sm80ELb0ELb0ELb1ELb1ELb0ELb0ELb1ELb1EEENS1_21CollectiveEpilogueFwdINS6_IJS8_SA_S9_EEENS6_IJNS7_ILi1EEESI_SI_EEESC_SE_Li128ELb1ELb1ELb1ELb0EEENS1_36VarlenDynamicPersistentTileSchedulerILi128ELi48ELi128ELi128ELb1ELb1ELb0ELb0ELb1ELb1EEEEEEEEEvNT_6ParamsE)
        /*0194*/ 	.word	0x00000000


	//----- nvinfo : EIATTR_REGCOUNT
	.align		4
.L_78:
        /*0198*/ 	.byte	0x04, 0x2f
        /*019a*/ 	.short	(.L_80 - .L_79)
	.align		4
.L_79:
        /*019c*/ 	.word	index@(_ZN7cutlass13device_kernelIN5flash19enable_sm80_to_sm89INS1_16FlashAttnFwdSm80INS1_25CollectiveMainloopFwdSm80ILi4ELi1ELb0EN4cute5tupleIJNS5_1CILi128EEENS7_ILi64EEENS7_ILi96EEEEEELi96ENS_6half_tEfNS_4arch4Sm80ELb0ELb0ELb1ELb0ELb0ELb0ELb1ELb1EEENS1_21CollectiveEpilogueFwdINS6_IJS8_SA_S9_EEENS6_IJNS7_ILi1EEESI_SI_EEESC_SE_Li128ELb0ELb1ELb1ELb0EEENS1_19SingleTileSchedulerILb0ELb1ELb1ELi128EEEEEEEEEvNT_6ParamsE)
        /*01a0*/ 	.word	0x00000004


	//----- nvinfo : EIATTR_FRAME_SIZE
	.align		4
.L_80:
        /*01a4*/ 	.byte	0x04, 0x11
        /*01a6*/ 	.short	(.L_82 - .L_81)
	.align		4
.L_81:
        /*01a8*/ 	.word	index@(_ZN7cutlass13device_kernelIN5flash19enable_sm80_to_sm89INS1_16FlashAttnFwdSm80INS1_25CollectiveMainloopFwdSm80ILi4ELi1ELb0EN4cute5tupleIJNS5_1CILi128EEENS7_ILi64EEENS7_ILi96EEEEEELi96ENS_6half_tEfNS_4arch4Sm80ELb0ELb0ELb1ELb0ELb0ELb0ELb1ELb1EEENS1_21CollectiveEpilogueFwdINS6_IJS8_SA_S9_EEENS6_IJNS7_ILi1EEESI_SI_EEESC_SE_Li128ELb0ELb1ELb1ELb0EEENS1_19SingleTileSchedulerILb0ELb1ELb1ELi128EEEEEEEEEvNT_6ParamsE)
        /*01ac*/ 	.word	0x00000000


	//----- nvinfo : EIATTR_MIN_STACK_SIZE
	.align		4
.L_82:
        /*01b0*/ 	.byte	0x04, 0x12
        /*01b2*/ 	.short	(.L_84 - .L_83)
	.align		4
.L_83:
        /*01b4*/ 	.word	index@(_ZN7cutlass13device_kernelIN5flash19enable_sm80_to_sm89INS1_16FlashAttnFwdSm80INS1_25CollectiveMainloopFwdSm80ILi4ELi1ELb0EN4cute5tupleIJNS5_1CILi128EEENS7_ILi64EEENS7_ILi96EEEEEELi96ENS_6half_tEfNS_4arch4Sm80ELb0ELb0ELb1ELb0ELb0ELb0ELb1ELb1EEENS1_21CollectiveEpilogueFwdINS6_IJS8_SA_S9_EEENS6_IJNS7_ILi1EEESI_SI_EEESC_SE_Li128ELb0ELb1ELb1ELb0EEENS1_19SingleTileSchedulerILb0ELb1ELb1ELi128EEEEEEEEEvNT_6ParamsE)
        /*01b8*/ 	.word	0x00000000


	//----- nvinfo : EIATTR_MIN_STACK_SIZE
	.align		4
.L_84:
        /*01bc*/ 	.byte	0x04, 0x12
        /*01be*/ 	.short	(.L_86 - .L_85)
	.align		4
.L_85:
        /*01c0*/ 	.word	index@(_ZN7cutlass13device_kernelIN5flash19enable_sm80_to_sm89INS1_16FlashAttnFwdSm80INS1_25CollectiveMainloopFwdSm80ILi4ELi1ELb0EN4cute5tupleIJNS5_1CILi128EEENS7_ILi48EEENS7_ILi96EEEEEELi96ENS_6half_tEfNS_4arch4Sm80ELb0ELb0ELb1ELb1ELb0ELb0ELb1ELb1EEENS1_21CollectiveEpilogueFwdINS6_IJS8_SA_S9_EEENS6_IJNS7_ILi1EEESI_SI_EEESC_SE_Li128ELb1ELb1ELb1ELb0EEENS1_36VarlenDynamicPersistentTileSchedulerILi128ELi48ELi128ELi128ELb1ELb1ELb0ELb0ELb1ELb1EEEEEEEEEvNT_6ParamsE)
        /*01c4*/ 	.word	0x00000000


	//----- nvinfo : EIATTR_MIN_STACK_SIZE
	.align		4
.L_86:
        /*01c8*/ 	.byte	0x04, 0x12
        /*01ca*/ 	.short	(.L_88 - .L_87)
	.align		4
.L_87:
        /*01cc*/ 	.word	index@(_ZN7cutlass13device_kernelIN5flash19enable_sm80_to_sm89INS1_16FlashAttnFwdSm80INS1_25CollectiveMainloopFwdSm80ILi4ELi1ELb0EN4cute5tupleIJNS5_1CILi128EEENS7_ILi48EEENS7_ILi96EEEEEELi96ENS_6half_tEfNS_4arch4Sm80ELb0ELb0ELb1ELb1ELb0ELb1ELb1ELb1EEENS1_21CollectiveEpilogueFwdINS6_IJS8_SA_S9_EEENS6_IJNS7_ILi1EEESI_SI_EEESC_SE_Li128ELb1ELb1ELb1ELb0EEENS1_36VarlenDynamicPersistentTileSchedulerILi128ELi48ELi128ELi128ELb1ELb1ELb0ELb0ELb1ELb1EEEEEEEEEvNT_6ParamsE)
        /*01d0*/ 	.word	0x00000000


	//----- nvinfo : EIATTR_MIN_STACK_SIZE
	.align		4
.L_88:
        /*01d4*/ 	.byte	0x04, 0x12
        /*01d6*/ 	.short	(.L_90 - .L_89)
	.align		4
.L_89:
        /*01d8*/ 	.word	index@(_ZN7cutlass13device_kernelIN5flash19enable_sm80_to_sm89INS1_16FlashAttnFwdSm80INS1_25CollectiveMainloopFwdSm80ILi4ELi1ELb0EN4cute5tupleIJNS5_1CILi128EEENS7_ILi48EEENS7_ILi96EEEEEELi96ENS_6half_tEfNS_4arch4Sm80ELb0ELb1ELb1ELb0ELb0ELb0ELb1ELb1EEENS1_21CollectiveEpilogueFwdINS6_IJS8_SA_S9_EEENS6_IJNS7_ILi1EEESI_SI_EEESC_SE_Li128ELb0ELb1ELb1ELb0EEENS1_19SingleTileSchedulerILb0ELb1ELb1ELi128EEEEEEEEEvNT_6ParamsE)
        /*01dc*/ 	.word	0x00000000


	//----- nvinfo : EIATTR_MIN_STACK_SIZE
	.align		4
.L_90:
        /*01e0*/ 	.byte	0x04, 0x12
        /*01e2*/ 	.short	(.L_92 - .L_91)
	.align		4
.L_91:
        /*01e4*/ 	.word	index@(_ZN7cutlass13device_kernelIN5flash19enable_sm80_to_sm89INS1_16FlashAttnFwdSm80INS1_25CollectiveMainloopFwdSm80ILi4ELi1ELb0EN4cute5tupleIJNS5_1CILi128EEENS7_ILi48EEENS7_ILi96EEEEEELi96ENS_6half_tEfNS_4arch4Sm80ELb0ELb1ELb1ELb1ELb0ELb0ELb1ELb1EEENS1_21CollectiveEpilogueFwdINS6_IJS8_SA_S9_EEENS6_IJNS7_ILi1EEESI_SI_EEESC_SE_Li128ELb1ELb1ELb1ELb0EEENS1_36VarlenDynamicPersistentTileSchedulerILi128ELi48ELi128ELi128ELb1ELb1ELb0ELb1ELb0ELb1EEEEEEEEEvNT_6ParamsE)
        /*01e8*/ 	.word	0x00000000


	//----- nvinfo : EIATTR_MIN_STACK_SIZE
	.align		4
.L_92:
        /*01ec*/ 	.byte	0x04, 0x12
        /*01ee*/ 	.short	(.L_94 - .L_93)
	.align		4
.L_93:
        /*01f0*/ 	.word	index@(_ZN7cutlass13device_kernelIN5flash19enable_sm80_to_sm89INS1_16FlashAttnFwdSm80INS1_25CollectiveMainloopFwdSm80ILi4ELi1ELb0EN4cute5tupleIJNS5_1CILi128EEENS7_ILi48EEENS7_ILi96EEEEEELi96ENS_6half_tEfNS_4arch4Sm80ELb0ELb1ELb1ELb1ELb0ELb1ELb1ELb1EEENS1_21CollectiveEpilogueFwdINS6_IJS8_SA_S9_EEENS6_IJNS7_ILi1EEESI_SI_EEESC_SE_Li128ELb1ELb1ELb1ELb0EEENS1_36VarlenDynamicPersistentTileSchedulerILi128ELi48ELi128ELi128ELb1ELb1ELb0ELb1ELb0ELb1EEEEEEEEEvNT_6ParamsE)
        /*01f4*/ 	.word	0x00000000


	//----- nvinfo : EIATTR_MIN_STACK_SIZE
	.align		4
.L_94:
        /*01f8*/ 	.byte	0x04, 0x12
        /*01fa*/ 	.short	(.L_96 - .L_95)
	.align		4
.L_95:
        /*01fc*/ 	.word	index@(_ZN7cutlass13device_kernelIN5flash19enable_sm80_to_sm89INS1_16FlashAttnFwdSm80INS1_25CollectiveMainloopFwdSm80ILi4ELi1ELb0EN4cute5tupleIJNS5_1CILi128EEENS7_ILi64EEENS7_ILi96EEEEEELi96ENS_6half_tEfNS_4arch4Sm80ELb1ELb0ELb1ELb0ELb0ELb0ELb1ELb1EEENS1_21CollectiveEpilogueFwdINS6_IJS8_SA_S9_EEENS6_IJNS7_ILi1EEESI_SI_EEESC_SE_Li128ELb0ELb1ELb1ELb0EEENS1_30DynamicPersistentTileSchedulerILi128ELi128ELb1ELb1ELb0EEEEEEEEEvNT_6ParamsE)
        /*0200*/ 	.word	0x00000000


	//----- nvinfo : EIATTR_MIN_STACK_SIZE
	.align		4
.L_96:
        /*0204*/ 	.byte	0x04, 0x12
        /*0206*/ 	.short	(.L_98 - .L_97)
	.align		4
.L_97:
        /*0208*/ 	.word	index@(_ZN7cutlass13device_kernelIN5flash19enable_sm80_to_sm89INS1_16FlashAttnFwdSm80INS1_25CollectiveMainloopFwdSm80ILi4ELi1ELb0EN4cute5tupleIJNS5_1CILi128EEENS7_ILi48EEENS7_ILi96EEEEEELi96ENS_6half_tEfNS_4arch4Sm80ELb1ELb0ELb1ELb1ELb0ELb0ELb1ELb1EEENS1_21CollectiveEpilogueFwdINS6_IJS8_SA_S9_EEENS6_IJNS7_ILi1EEESI_SI_EEESC_SE_Li128ELb1ELb1ELb1ELb0EEENS1_36VarlenDynamicPersistentTileSchedulerILi128ELi48ELi128ELi128ELb1ELb1ELb0ELb1ELb1ELb1EEEEEEEEEvNT_6ParamsE)
        /*020c*/ 	.word	0x00000000


	//----- nvinfo : EIATTR_MIN_STACK_SIZE
	.align		4
.L_98:
        /*0210*/ 	.byte	0x04, 0x12
        /*0212*/ 	.short	(.L_100 - .L_99)
	.align		4
.L_99:
        /*0214*/ 	.word	index@(_ZN7cutlass13device_kernelIN5flash19enable_sm80_to_sm89INS1_16FlashAttnFwdSm80INS1_25CollectiveMainloopFwdSm80ILi4ELi1ELb0EN4cute5tupleIJNS5_1CILi128EEENS7_ILi48EEENS7_ILi96EEEEEELi96ENS_6half_tEfNS_4arch4Sm80ELb1ELb0ELb1ELb1ELb0ELb1ELb1ELb1EEENS1_21CollectiveEpilogueFwdINS6_IJS8_SA_S9_EEENS6_IJNS7_ILi1EEESI_SI_EEESC_SE_Li128ELb1ELb1ELb1ELb0EEENS1_36VarlenDynamicPersistentTileSchedulerILi128ELi48ELi128ELi128ELb1ELb1ELb0ELb1ELb1ELb1EEEEEEEEEvNT_6ParamsE)
        /*0218*/ 	.word	0x00000000


	//----- nvinfo : EIATTR_MIN_STACK_SIZE
	.align		4
.L_100:
        /*021c*/ 	.byte	0x04, 0x12
        /*021e*/ 	.short	(.L_102 - .L_101)
	.align		4
.L_101:
        /*0220*/ 	.word	index@(_ZN7cutlass13device_kernelIN5flash19enable_sm80_to_sm89INS1_16FlashAttnFwdSm80INS1_25CollectiveMainloopFwdSm80ILi4ELi1ELb0EN4cute5tupleIJNS5_1CILi128EEENS7_ILi64EEENS7_ILi96EEEEEELi96ENS_6half_tEfNS_4arch4Sm80ELb0ELb0ELb0ELb0ELb0ELb0ELb1ELb1EEENS1_21CollectiveEpilogueFwdINS6_IJS8_SA_S9_EEENS6_IJNS7_ILi1EEESI_SI_EEESC_SE_Li128ELb0ELb1ELb1ELb0EEENS1_19SingleTileSchedulerILb0ELb1ELb1ELi128EEEEEEEEEvNT_6ParamsE)
        /*0224*/ 	.word	0x00000000


	//----- nvinfo : EIATTR_MIN_STACK_SIZE
	.align		4
.L_102:
        /*0228*/ 	.byte	0x04, 0x12
        /*022a*/ 	.short	(.L_104 - .L_103)
	.align		4
.L_103:
        /*022c*/ 	.word	index@(_ZN7cutlass13device_kernelIN5flash19enable_sm80_to_sm89INS1_16FlashAttnFwdSm80INS1_25CollectiveMainloopFwdSm80ILi4ELi1ELb0EN4cute5tupleIJNS5_1CILi128EEENS7_ILi48EEENS7_ILi96EEEEEELi96ENS_6half_tEfNS_4arch4Sm80ELb0ELb0ELb0ELb1ELb0ELb0ELb1ELb1EEENS1_21CollectiveEpilogueFwdINS6_IJS8_SA_S9_EEENS6_IJNS7_ILi1EEESI_SI_EEESC_SE_Li128ELb1ELb1ELb1ELb0EEENS1_36VarlenDynamicPersistentTileSchedulerILi128ELi48ELi128ELi128ELb1ELb1ELb0ELb0ELb1ELb1EEEEEEEEEvNT_6ParamsE)
        /*0230*/ 	.word	0x00000000


	//----- nvinfo : EIATTR_MIN_STACK_SIZE
	.align		4
.L_104:
        /*0234*/ 	.byte	0x04, 0x12
        /*0236*/ 	.short	(.L_106 - .L_105)
	.align		4
.L_105:
        /*0238*/ 	.word	index@(_ZN7cutlass13device_kernelIN5flash19enable_sm80_to_sm89INS1_16FlashAttnFwdSm80INS1_25CollectiveMainloopFwdSm80ILi4ELi1ELb0EN4cute5tupleIJNS5_1CILi128EEENS7_ILi48EEENS7_ILi96EEEEEELi96ENS_6half_tEfNS_4arch4Sm80ELb0ELb0ELb0ELb1ELb0ELb1ELb1ELb1EEENS1_21CollectiveEpilogueFwdINS6_IJS8_SA_S9_EEENS6_IJNS7_ILi1EEESI_SI_EEESC_SE_Li128ELb1ELb1ELb1ELb0EEENS1_36VarlenDynamicPersistentTileSchedulerILi128ELi48ELi128ELi128ELb1ELb1ELb0ELb0ELb1ELb1EEEEEEEEEvNT_6ParamsE)
        /*023c*/ 	.word	0x00000000


	//----- nvinfo : EIATTR_MIN_STACK_SIZE
	.align		4
.L_106:
        /*0240*/ 	.byte	0x04, 0x12
        /*0242*/ 	.short	(.L_108 - .L_107)
	.align		4
.L_107:
        /*0244*/ 	.word	index@(_ZN7cutlass13device_kernelIN5flash19enable_sm80_to_sm89INS1_16FlashAttnFwdSm80INS1_25CollectiveMainloopFwdSm80ILi4ELi1ELb0EN4cute5tupleIJNS5_1CILi128EEENS7_ILi48EEENS7_ILi96EEEEEELi96ENS_6half_tEfNS_4arch4Sm80ELb0ELb1ELb0ELb0ELb0ELb0ELb1ELb1EEENS1_21CollectiveEpilogueFwdINS6_IJS8_SA_S9_EEENS6_IJNS7_ILi1EEESI_SI_EEESC_SE_Li128ELb0ELb1ELb1ELb0EEENS1_19SingleTileSchedulerILb0ELb1ELb1ELi128EEEEEEEEEvNT_6ParamsE)
        /*0248*/ 	.word	0x00000000


	//----- nvinfo : EIATTR_MIN_STACK_SIZE
	.align		4
.L_108:
        /*024c*/ 	.byte	0x04, 0x12
        /*024e*/ 	.short	(.L_110 - .L_109)
	.align		4
.L_109:
        /*0250*/ 	.word	index@(_ZN7cutlass13device_kernelIN5flash19enable_sm80_to_sm89INS1_16FlashAttnFwdSm80INS1_25CollectiveMainloopFwdSm80ILi4ELi1ELb0EN4cute5tupleIJNS5_1CILi128EEENS7_ILi48EEENS7_ILi96EEEEEELi96ENS_6half_tEfNS_4arch4Sm80ELb0ELb1ELb0ELb1ELb0ELb0ELb1ELb1EEENS1_21CollectiveEpilogueFwdINS6_IJS8_SA_S9_EEENS6_IJNS7_ILi1EEESI_SI_EEESC_SE_Li128ELb1ELb1ELb1ELb0EEENS1_36VarlenDynamicPersistentTileSchedulerILi128ELi48ELi128ELi128ELb1ELb1ELb0ELb1ELb0ELb1EEEEEEEEEvNT_6ParamsE)
        /*0254*/ 	.word	0x00000000


	//----- nvinfo : EIATTR_MIN_STACK_SIZE
	.align		4
.L_110:
        /*0258*/ 	.byte	0x04, 0x12
        /*025a*/ 	.short	(.L_112 - .L_111)
	.align		4
.L_111:
        /*025c*/ 	.word	index@(_ZN7cutlass13device_kernelIN5flash19enable_sm80_to_sm89INS1_16FlashAttnFwdSm80INS1_25CollectiveMainloopFwdSm80ILi4ELi1ELb0EN4cute5tupleIJNS5_1CILi128EEENS7_ILi48EEENS7_ILi96EEEEEELi96ENS_6half_tEfNS_4arch4Sm80ELb0ELb1ELb0ELb1ELb0ELb1ELb1ELb1EEENS1_21CollectiveEpilogueFwdINS6_IJS8_SA_S9_EEENS6_IJNS7_ILi1EEESI_SI_EEESC_SE_Li128ELb1ELb1ELb1ELb0EEENS1_36VarlenDynamicPersistentTileSchedulerILi128ELi48ELi128ELi128ELb1ELb1ELb0ELb1ELb0ELb1EEEEEEEEEvNT_6ParamsE)
        /*0260*/ 	.word	0x00000000


	//----- nvinfo : EIATTR_MIN_STACK_SIZE
	.align		4
.L_112:
        /*0264*/ 	.byte	0x04, 0x12
        /*0266*/ 	.short	(.L_114 - .L_113)
	.align		4
.L_113:
        /*0268*/ 	.word	index@(_ZN7cutlass13device_kernelIN5flash19enable_sm80_to_sm89INS1_16FlashAttnFwdSm80INS1_25CollectiveMainloopFwdSm80ILi4ELi1ELb0EN4cute5tupleIJNS5_1CILi128EEENS7_ILi64EEENS7_ILi96EEEEEELi96ENS_6half_tEfNS_4arch4Sm80ELb1ELb0ELb0ELb0ELb0ELb0ELb1ELb1EEENS1_21CollectiveEpilogueFwdINS6_IJS8_SA_S9_EEENS6_IJNS7_ILi1EEESI_SI_EEESC_SE_Li128ELb0ELb1ELb1ELb0EEENS1_30DynamicPersistentTileSchedulerILi128ELi128ELb1ELb1ELb0EEEEEEEEEvNT_6ParamsE)
        /*026c*/ 	.word	0x00000000


	//----- nvinfo : EIATTR_MIN_STACK_SIZE
	.align		4
.L_114:
        /*0270*/ 	.byte	0x04, 0x12
        /*0272*/ 	.short	(.L_116 - .L_115)
	.align		4
.L_115:
        /*0274*/ 	.word	index@(_ZN7cutlass13device_kernelIN5flash19enable_sm80_to_sm89INS1_16FlashAttnFwdSm80INS1_25CollectiveMainloopFwdSm80ILi4ELi1ELb0EN4cute5tupleIJNS5_1CILi128EEENS7_ILi48EEENS7_ILi96EEEEEELi96ENS_6half_tEfNS_4arch4Sm80ELb1ELb0ELb0ELb1ELb0ELb0ELb1ELb1EEENS1_21CollectiveEpilogueFwdINS6_IJS8_SA_S9_EEENS6_IJNS7_ILi1EEESI_SI_EEESC_SE_Li128ELb1ELb1ELb1ELb0EEENS1_36VarlenDynamicPersistentTileSchedulerILi128ELi48ELi128ELi128ELb1ELb1ELb0ELb1ELb1ELb1EEEEEEEEEvNT_6ParamsE)
        /*0278*/ 	.word	0x00000000


	//----- nvinfo : EIATTR_MIN_STACK_SIZE
	.align		4
.L_116:
        /*027c*/ 	.byte	0x04, 0x12
        /*027e*/ 	.short	(.L_118 - .L_117)
	.align		4
.L_117:
        /*0280*/ 	.word	index@(_ZN7cutlass13device_kernelIN5flash19enable_sm80_to_sm89INS1_16FlashAttnFwdSm80INS1_25CollectiveMainloopFwdSm80ILi4ELi1ELb0EN4cute5tupleIJNS5_1CILi128EEENS7_ILi48EEENS7_ILi96EEEEEELi96ENS_6half_tEfNS_4arch4Sm80ELb1ELb0ELb0ELb1ELb0ELb1ELb1ELb1EEENS1_21CollectiveEpilogueFwdINS6_IJS8_SA_S9_EEENS6_IJNS7_ILi1EEESI_SI_EEESC_SE_Li128ELb1ELb1ELb1ELb0EEENS1_36VarlenDynamicPersistentTileSchedulerILi128ELi48ELi128ELi128ELb1ELb1ELb0ELb1ELb1ELb1EEEEEEEEEvNT_6ParamsE)
        /*0284*/ 	.word	0x00000000
.L_118:


//--------------------- .nv.compat                --------------------------
	.section	.nv.compat,"",@"SHT_CUDA_COMPAT_INFO"
	.align	4
        /*0000*/ 	.byte	0x02, 0x09, 0x01, 0x00, 0x02, 0x02, 0x01, 0x00, 0x02, 0x05, 0x05, 0x00, 0x03, 0x07, 0x01, 0x01
        /*0010*/ 	.byte	0x02, 0x03, 0x00, 0x00, 0x02, 0x06, 0x01, 0x00, 0x04, 0x0b, 0x08, 0x00, 0x00, 0x00, 0x00, 0x00
        /*0020*/ 	.byte	0x00, 0x00, 0x00, 0x00


//--------------------- .nv.info._ZN7cutlass13device_kernelIN5flash19enable_sm80_to_sm89INS1_16FlashAttnFwdSm80INS1_25CollectiveMainloopFwdSm80ILi4ELi1ELb0EN4cute5tupleIJNS5_1CILi128EEENS7_ILi64EEENS7_ILi96EEEEEELi96ENS_6half_tEfNS_4arch4Sm80ELb0ELb0ELb1ELb0ELb0ELb0ELb1ELb1EEENS1_21CollectiveEpilogueFwdINS6_IJS8_SA_S9_EEENS6_IJNS7_ILi1EEESI_SI_EEESC_SE_Li128ELb0ELb1ELb1ELb0EEENS1_19SingleTileSchedulerILb0ELb1ELb1ELi128EEEEEEEEEvNT_6ParamsE --------------------------
	.section	.nv.info._ZN7cutlass13device_kernelIN5flash19enable_sm80_to_sm89INS1_16FlashAttnFwdSm80INS1_25CollectiveMainloopFwdSm80ILi4ELi1ELb0EN4cute5tupleIJNS5_1CILi128EEENS7_ILi64EEENS7_ILi96EEEEEELi96ENS_6half_tEfNS_4arch4Sm80ELb0ELb0ELb1ELb0ELb0ELb0ELb1ELb1EEENS1_21CollectiveEpilogueFwdINS6_IJS8_SA_S9_EEENS6_IJNS7_ILi1EEESI_SI_EEESC_SE_Li128ELb0ELb1ELb1ELb0EEENS1_19SingleTileSchedulerILb0ELb1ELb1ELi128EEEEEEEEEvNT_6ParamsE,"",@"SHT_CUDA_INFO"
	.sectionflags	@""
	.align	4


	//----- nvinfo : EIATTR_CUDA_API_VERSION
	.align		4
        /*0000*/ 	.byte	0x04, 0x37
        /*0002*/ 	.short	(.L_120 - .L_119)
.L_119:
        /*0004*/ 	.word	0x00000082


	//----- nvinfo : EIATTR_KPARAM_INFO
	.align		4
.L_120:
        /*0008*/ 	.byte	0x04, 0x17
        /*000a*/ 	.short	(.L_122 - .L_121)
.L_121:
        /*000c*/ 	.word	0x00000000
        /*0010*/ 	.short	0x0000
        /*0012*/ 	.short	0x0000
        /*0014*/ 	.byte	0x00, 0xf0, 0x61, 0x10


	//----- nvinfo : EIATTR_SPARSE_MMA_MASK
	.align		4
.L_122:
        /*0018*/ 	.byte	0x03, 0x50
        /*001a*/ 	.short	0x0000


	//----- nvinfo : EIATTR_MAXREG_COUNT
	.align		4
        /*001c*/ 	.byte	0x03, 0x1b
        /*001e*/ 	.short	0x00ff


	//----- nvinfo : EIATTR_MERCURY_ISA_VERSION
	.align		4
        /*0020*/ 	.byte	0x03, 0x5f
        /*0022*/ 	.short	0x0101


	//----- nvinfo : EIATTR_EXIT_INSTR_OFFSETS
	.align		4
        /*0024*/ 	.byte	0x04, 0x1c
        /*0026*/ 	.short	(.L_124 - .L_123)


	//   ....[0]....
.L_123:
        /*0028*/ 	.word	0x00000010


	//----- nvinfo : EIATTR_MAX_THREADS
	.align		4
.L_124:
        /*002c*/ 	.byte	0x04, 0x05
        /*002e*/ 	.short	(.L_126 - .L_125)
.L_125:
        /*0030*/ 	.word	0x00000080
        /*0034*/ 	.word	0x00000001
        /*0038*/ 	.word	0x00000001


	//----- nvinfo : EIATTR_CBANK_PARAM_SIZE
	.align		4
.L_126:
        /*003c*/ 	.byte	0x03, 0x19
        /*003e*/ 	.short	0x0418


	//----- nvinfo : EIATTR_PARAM_CBANK
	.align		4
        /*0040*/ 	.byte	0x04, 0x0a
        /*0042*/ 	.short	(.L_128 - .L_127)
	.align		4
.L_127:
        /*0044*/ 	.word	index@(.nv.constant0._ZN7cutlass13device_kernelIN5flash19enable_sm80_to_sm89INS1_16FlashAttnFwdSm80INS1_25CollectiveMainloopFwdSm80ILi4ELi1ELb0EN4cute5tupleIJNS5_1CILi128EEENS7_ILi64EEENS7_ILi96EEEEEELi96ENS_6half_tEfNS_4arch4Sm80ELb0ELb0ELb1ELb0ELb0ELb0ELb1ELb1EEENS1_21CollectiveEpilogueFwdINS6_IJS8_SA_S9_EEENS6_IJNS7_ILi1EEESI_SI_EEESC_SE_Li128ELb0ELb1ELb1ELb0EEENS1_19SingleTileSchedulerILb0ELb1ELb1ELi128EEEEEEEEEvNT_6ParamsE)
        /*0048*/ 	.short	0x0210
        /*004a*/ 	.short	0x0418


	//----- nvinfo : EIATTR_SW_WAR
	.align		4
.L_128:
        /*004c*/ 	.byte	0x04, 0x36
        /*004e*/ 	.short	(.L_130 - .L_129)
.L_129:
        /*0050*/ 	.word	0x00000008
.L_130:


//--------------------- .nv.info._ZN7cutlass13device_kernelIN5flash19enable_sm80_to_sm89INS1_16FlashAttnFwdSm80INS1_25CollectiveMainloopFwdSm80ILi4ELi1ELb0EN4cute5tupleIJNS5_1CILi128EEENS7_ILi48EEENS7_ILi96EEEEEELi96ENS_6half_tEfNS_4arch4Sm80ELb0ELb0ELb1ELb1ELb0ELb0ELb1ELb1EEENS1_21CollectiveEpilogueFwdINS6_IJS8_SA_S9_EEENS6_IJNS7_ILi1EEESI_SI_EEESC_SE_Li128ELb1ELb1ELb1ELb0EEENS1_36VarlenDynamicPersistentTileSchedulerILi128ELi48ELi128ELi128ELb1ELb1ELb0ELb0ELb1ELb1EEEEEEEEEvNT_6ParamsE --------------------------
	.section	.nv.info._ZN7cutlass13device_kernelIN5flash19enable_sm80_to_sm89INS1_16FlashAttnFwdSm80INS1_25CollectiveMainloopFwdSm80ILi4ELi1ELb0EN4cute5tupleIJNS5_1CILi128EEENS7_ILi48EEENS7_ILi96EEEEEELi96ENS_6half_tEfNS_4arch4Sm80ELb0ELb0ELb1ELb1ELb0ELb0ELb1ELb1EEENS1_21CollectiveEpilogueFwdINS6_IJS8_SA_S9_EEENS6_IJNS7_ILi1EEESI_SI_EEESC_SE_Li128ELb1ELb1ELb1ELb0EEENS1_36VarlenDynamicPersistentTileSchedulerILi128ELi48ELi128ELi128ELb1ELb1ELb0ELb0ELb1ELb1EEEEEEEEEvNT_6ParamsE,"",@"SHT_CUDA_INFO"
	.sectionflags	@""
	.align	4


	//----- nvinfo : EIATTR_CUDA_API_VERSION
	.align		4
        /*0000*/ 	.byte	0x04, 0x37
        /*0002*/ 	.short	(.L_132 - .L_131)
.L_131:
        /*0004*/ 	.word	0x00000082


	//----- nvinfo : EIATTR_KPARAM_INFO
	.align		4
.L_132:
        /*0008*/ 	.byte	0x04, 0x17
        /*000a*/ 	.short	(.L_134 - .L_133)
.L_133:
        /*000c*/ 	.word	0x00000000
        /*0010*/ 	.short	0x0000
        /*0012*/ 	.short	0x0000
        /*0014*/ 	.byte	0x00, 0xf0, 0xe1, 0x10


	//----- nvinfo : EIATTR_SPARSE_MMA_MASK
	.align		4
.L_134:
        /*0018*/ 	.byte	0x03, 0x50
        /*001a*/ 	.short	0x0000


	//----- nvinfo : EIATTR_MAXREG_COUNT
	.align		4
        /*001c*/ 	.byte	0x03, 0x1b
        /*001e*/ 	.short	0x00ff


	//----- nvinfo : EIATTR_MERCURY_ISA_VERSION
	.align		4
        /*0020*/ 	.byte	0x03, 0x5f
        /*0022*/ 	.short	0x0101


	//----- nvinfo : EIATTR_EXIT_INSTR_OFFSETS
	.align		4
        /*0024*/ 	.byte	0x04, 0x1c
        /*0026*/ 	.short	(.L_136 - .L_135)


	//   ....[0]....
.L_135:
        /*0028*/ 	.word	0x00000010


	//----- nvinfo : EIATTR_MAX_THREADS
	.align		4
.L_136:
        /*002c*/ 	.byte	0x04, 0x05
        /*002e*/ 	.short	(.L_138 - .L_137)
.L_137:
        /*0030*/ 	.word	0x00000080
        /*0034*/ 	.word	0x00000001
        /*0038*/ 	.word	0x00000001


	//----- nvinfo : EIATTR_CBANK_PARAM_SIZE
	.align		4
.L_138:
        /*003c*/ 	.byte	0x03, 0x19
        /*003e*/ 	.short	0x0438


	//----- nvinfo : EIATTR_PARAM_CBANK
	.align		4
        /*0040*/ 	.byte	0x04, 0x0a
        /*0042*/ 	.short	(.L_140 - .L_139)
	.align		4
.L_139:
        /*0044*/ 	.word	index@(.nv.constant0._ZN7cutlass13device_kernelIN5flash19enable_sm80_to_sm89INS1_16FlashAttnFwdSm80INS1_25CollectiveMainloopFwdSm80ILi4ELi1ELb0EN4cute5tupleIJNS5_1CILi128EEENS7_ILi48EEENS7_ILi96EEEEEELi96ENS_6half_tEfNS_4arch4Sm80ELb0ELb0ELb1ELb1ELb0ELb0ELb1ELb1EEENS1_21CollectiveEpilogueFwdINS6_IJS8_SA_S9_EEENS6_IJNS7_ILi1EEESI_SI_EEESC_SE_Li128ELb1ELb1ELb1ELb0EEENS1_36VarlenDynamicPersistentTileSchedulerILi128ELi48ELi128ELi128ELb1ELb1ELb0ELb0ELb1ELb1EEEEEEEEEvNT_6ParamsE)
        /*0048*/ 	.short	0x0210
        /*004a*/ 	.short	0x0438


	//----- nvinfo : EIATTR_SW_WAR
	.align		4
.L_140:
        /*004c*/ 	.byte	0x04, 0x36
        /*004e*/ 	.short	(.L_142 - .L_141)
.L_141:
        /*0050*/ 	.word	0x00000008
.L_142:


//--------------------- .nv.info._ZN7cutlass13device_kernelIN5flash19enable_sm80_to_sm89INS1_16FlashAttnFwdSm80INS1_25CollectiveMainloopFwdSm80ILi4ELi1ELb0EN4cute5tupleIJNS5_1CILi128EEENS7_ILi48EEENS7_ILi96EEEEEELi96ENS_6half_tEfNS_4arch4Sm80ELb0ELb0ELb1ELb1ELb0ELb1ELb1ELb1EEENS1_21CollectiveEpilogueFwdINS6_IJS8_SA_S9_EEENS6_IJNS7_ILi1EEESI_SI_EEESC_SE_Li128ELb1ELb1ELb1ELb0EEENS1_36VarlenDynamicPersistentTileSchedulerILi128ELi48ELi128ELi128ELb1ELb1ELb0ELb0ELb1ELb1EEEEEEEEEvNT_6ParamsE --------------------------
	.section	.nv.info._ZN7cutlass13device_kernelIN5flash19enable_sm80_to_sm89INS1_16FlashAttnFwdSm80INS1_25CollectiveMainloopFwdSm80ILi4ELi1ELb0EN4cute5tupleIJNS5_1CILi128EEENS7_ILi48EEENS7_ILi96EEEEEELi96ENS_6half_tEfNS_4arch4Sm80ELb0ELb0ELb1ELb1ELb0ELb1ELb1ELb1EEENS1_21CollectiveEpilogueFwdINS6_IJS8_SA_S9_EEENS6_IJNS7_ILi1EEESI_SI_EEESC_SE_Li128ELb1ELb1ELb1ELb0EEENS1_36VarlenDynamicPersistentTileSchedulerILi128ELi48ELi128ELi128ELb1ELb1ELb0ELb0ELb1ELb1EEEEEEEEEvNT_6ParamsE,"",@"SHT_CUDA_INFO"
	.sectionflags	@""
	.align	4


	//----- nvinfo : EIATTR_CUDA_API_VERSION
	.align		4
        /*0000*/ 	.byte	0x04, 0x37
        /*0002*/ 	.short	(.L_144 - .L_143)
.L_143:
        /*0004*/ 	.word	0x00000082


	//----- nvinfo : EIATTR_KPARAM_INFO
	.align		4
.L_144:
        /*0008*/ 	.byte	0x04, 0x17
        /*000a*/ 	.short	(.L_146 - .L_145)
.L_145:
        /*000c*/ 	.word	0x00000000
        /*0010*/ 	.short	0x0000
        /*0012*/ 	.short	0x0000
        /*0014*/ 	.byte	0x00, 0xf0, 0xe1, 0x10


	//----- nvinfo : EIATTR_SPARSE_MMA_MASK
	.align		4
.L_146:
        /*0018*/ 	.byte	0x03, 0x50
        /*001a*/ 	.short	0x0000


	//----- nvinfo : EIATTR_MAXREG_COUNT
	.align		4
        /*001c*/ 	.byte	0x03, 0x1b
        /*001e*/ 	.short	0x00ff


	//----- nvinfo : EIATTR_MERCURY_ISA_VERSION
	.align		4
        /*0020*/ 	.byte	0x03, 0x5f
        /*0022*/ 	.short	0x0101


	//----- nvinfo : EIATTR_EXIT_INSTR_OFFSETS
	.align		4
        /*0024*/ 	.byte	0x04, 0x1c
        /*0026*/ 	.short	(.L_148 - .L_147)


	//   ....[0]....
.L_147:
        /*0028*/ 	.word	0x00000010


	//----- nvinfo : EIATTR_MAX_THREADS
	.align		4
.L_148:
        /*002c*/ 	.byte	0x04, 0x05
        /*002e*/ 	.short	(.L_150 - .L_149)
.L_149:
        /*0030*/ 	.word	0x00000080
        /*0034*/ 	.word	0x00000001
        /*0038*/ 	.word	0x00000001


	//----- nvinfo : EIATTR_CBANK_PARAM_SIZE
	.align		4
.L_150:
        /*003c*/ 	.byte	0x03, 0x19
        /*003e*/ 	.short	0x0438


	//----- nvinfo : EIATTR_PARAM_CBANK
	.align		4
        /*0040*/ 	.byte	0x04, 0x0a
        /*0042*/ 	.short	(.L_152 - .L_151)
	.align		4
.L_151:
        /*0044*/ 	.word	index@(.nv.constant0._ZN7cutlass13device_kernelIN5flash19enable_sm80_to_sm89INS1_16FlashAttnFwdSm80INS1_25CollectiveMainloopFwdSm80ILi4ELi1ELb0EN4cute5tupleIJNS5_1CILi128EEENS7_ILi48EEENS7_ILi96EEEEEELi96ENS_6half_tEfNS_4arch4Sm80ELb0ELb0ELb1ELb1ELb0ELb1ELb1ELb1EEENS1_21CollectiveEpilogueFwdINS6_IJS8_SA_S9_EEENS6_IJNS7_ILi1EEESI_SI_EEESC_SE_Li128ELb1ELb1ELb1ELb0EEENS1_36VarlenDynamicPersistentTileSchedulerILi128ELi48ELi128ELi128ELb1ELb1ELb0ELb0ELb1ELb1EEEEEEEEEvNT_6ParamsE)
        /*0048*/ 	.short	0x0210
        /*004a*/ 	.short	0x0438


	//----- nvinfo : EIATTR_SW_WAR
	.align		4
.L_152:
        /*004c*/ 	.byte	0x04, 0x36
        /*004e*/ 	.short	(.L_154 - .L_153)
.L_153:
        /*0050*/ 	.word	0x00000008
.L_154:


//--------------------- .nv.info._ZN7cutlass13device_kernelIN5flash19enable_sm80_to_sm89INS1_16FlashAttnFwdSm80INS1_25CollectiveMainloopFwdSm80ILi4ELi1ELb0EN4cute5tupleIJNS5_1CILi128EEENS7_ILi48EEENS7_ILi96EEEEEELi96ENS_6half_tEfNS_4arch4Sm80ELb0ELb1ELb1ELb0ELb0ELb0ELb1ELb1EEENS1_21CollectiveEpilogueFwdINS6_IJS8_SA_S9_EEENS6_IJNS7_ILi1EEESI_SI_EEESC_SE_Li128ELb0ELb1ELb1ELb0EEENS1_19SingleTileSchedulerILb0ELb1ELb1ELi128EEEEEEEEEvNT_6ParamsE --------------------------
	.section	.nv.info._ZN7cutlass13device_kernelIN5flash19enable_sm80_to_sm89INS1_16FlashAttnFwdSm80INS1_25CollectiveMainloopFwdSm80ILi4ELi1ELb0EN4cute5tupleIJNS5_1CILi128EEENS7_ILi48EEENS7_ILi96EEEEEELi96ENS_6half_tEfNS_4arch4Sm80ELb0ELb1ELb1ELb0ELb0ELb0ELb1ELb1EEENS1_21CollectiveEpilogueFwdINS6_IJS8_SA_S9_EEENS6_IJNS7_ILi1EEESI_SI_EEESC_SE_Li128ELb0ELb1ELb1ELb0EEENS1_19SingleTileSchedulerILb0ELb1ELb1ELi128EEEEEEEEEvNT_6ParamsE,"",@"SHT_CUDA_INFO"
	.sectionflags	@""
	.align	4


	//----- nvinfo : EIATTR_CUDA_API_VERSION
	.align		4
        /*0000*/ 	.byte	0x04, 0x37
        /*0002*/ 	.short	(.L_156 - .L_155)
.L_155:
        /*0004*/ 	.word	0x00000082


	//----- nvinfo : EIATTR_KPARAM_INFO
	.align		4
.L_156:
        /*0008*/ 	.byte	0x04, 0x17
        /*000a*/ 	.short	(.L_158 - .L_157)
.L_157:
        /*000c*/ 	.word	0x00000000
        /*0010*/ 	.short	0x0000
        /*0012*/ 	.short	0x0000
        /*0014*/ 	.byte	0x00, 0xf0, 0x61, 0x10


	//----- nvinfo : EIATTR_SPARSE_MMA_MASK
	.align		4
.L_158:
        /*0018*/ 	.byte	0x03, 0x50
        /*001a*/ 	.short	0x0000


	//----- nvinfo : EIATTR_MAXREG_COUNT
	.align		4
        /*001c*/ 	.byte	0x03, 0x1b
        /*001e*/ 	.short	0x00ff


	//----- nvinfo : EIATTR_MERCURY_ISA_VERSION
	.align		4
        /*0020*/ 	.byte	0x03, 0x5f
        /*0022*/ 	.short	0x0101


	//----- nvinfo : EIATTR_EXIT_INSTR_OFFSETS
	.align		4
        /*0024*/ 	.byte	0x04, 0x1c
        /*0026*/ 	.short	(.L_160 - .L_159)


	//   ....[0]....
.L_159:
        /*0028*/ 	.word	0x00000010


	//----- nvinfo : EIATTR_MAX_THREADS
	.align		4
.L_160:
        /*002c*/ 	.byte	0x04, 0x05
        /*002e*/ 	.short	(.L_162 - .L_161)
.L_161:
        /*0030*/ 	.word	0x00000080
        /*0034*/ 	.word	0x00000001
        /*0038*/ 	.word	0x00000001


	//----- nvinfo : EIATTR_CBANK_PARAM_SIZE
	.align		4
.L_162:
        /*003c*/ 	.byte	0x03, 0x19
        /*003e*/ 	.short	0x0418


	//----- nvinfo : EIATTR_PARAM_CBANK
	.align		4
        /*0040*/ 	.byte	0x04, 0x0a
        /*0042*/ 	.short	(.L_164 - .L_163)
	.align		4
.L_163:
        /*0044*/ 	.word	index@(.nv.constant0._ZN7cutlass13device_kernelIN5flash19enable_sm80_to_sm89INS1_16FlashAttnFwdSm80INS1_25CollectiveMainloopFwdSm80ILi4ELi1ELb0EN4cute5tupleIJNS5_1CILi128EEENS7_ILi48EEENS7_ILi96EEEEEELi96ENS_6half_tEfNS_4arch4Sm80ELb0ELb1ELb1ELb0ELb0ELb0ELb1ELb1EEENS1_21CollectiveEpilogueFwdINS6_IJS8_SA_S9_EEENS6_IJNS7_ILi1EEESI_SI_EEESC_SE_Li128ELb0ELb1ELb1ELb0EEENS1_19SingleTileSchedulerILb0ELb1ELb1ELi128EEEEEEEEEvNT_6ParamsE)
        /*0048*/ 	.short	0x0210
        /*004a*/ 	.short	0x0418


	//----- nvinfo : EIATTR_SW_WAR
	.align		4
.L_164:
        /*004c*/ 	.byte	0x04, 0x36
        /*004e*/ 	.short	(.L_166 - .L_165)
.L_165:
        /*0050*/ 	.word	0x00000008
.L_166:


//--------------------- .nv.info._ZN7cutlass13device_kernelIN5flash19enable_sm80_to_sm89INS1_16FlashAttnFwdSm80INS1_25CollectiveMainloopFwdSm80ILi4ELi1ELb0EN4cute5tupleIJNS5_1CILi128EEENS7_ILi48EEENS7_ILi96EEEEEELi96ENS_6half_tEfNS_4arch4Sm80ELb0ELb1ELb1ELb1ELb0ELb0ELb1ELb1EEENS1_21CollectiveEpilogueFwdINS6_IJS8_SA_S9_EEENS6_IJNS7_ILi1EEESI_SI_EEESC_SE_Li128ELb1ELb1ELb1ELb0EEENS1_36VarlenDynamicPersistentTileSchedulerILi128ELi48ELi128ELi128ELb1ELb1ELb0ELb1ELb0ELb1EEEEEEEEEvNT_6ParamsE --------------------------
	.section	.nv.info._ZN7cutlass13device_kernelIN5flash19enable_sm80_to_sm89INS1_16FlashAttnFwdSm80INS1_25CollectiveMainloopFwdSm80ILi4ELi1ELb0EN4cute5tupleIJNS5_1CILi128EEENS7_ILi48EEENS7_ILi96EEEEEELi96ENS_6half_tEfNS_4arch4Sm80ELb0ELb1ELb1ELb1ELb0ELb0ELb1ELb1EEENS1_21CollectiveEpilogueFwdINS6_IJS8_SA_S9_EEENS6_IJNS7_ILi1EEESI_SI_EEESC_SE_Li128ELb1ELb1ELb1ELb0EEENS1_36VarlenDynamicPersistentTileSchedulerILi128ELi48ELi128ELi128ELb1ELb1ELb0ELb1ELb0ELb1EEEEEEEEEvNT_6ParamsE,"",@"SHT_CUDA_INFO"
	.sectionflags	@""
	.align	4


	//----- nvinfo : EIATTR_CUDA_API_VERSION
	.align		4
        /*0000*/ 	.byte	0x04, 0x37
        /*0002*/ 	.short	(.L_168 - .L_167)
.L_167:
        /*0004*/ 	.word	0x00000082


	//----- nvinfo : EIATTR_KPARAM_INFO
	.align		4
.L_168:
        /*0008*/ 	.byte	0x04, 0x17
        /*000a*/ 	.short	(.L_170 - .L_169)
.L_169:
        /*000c*/ 	.word	0x00000000
        /*0010*/ 	.short	0x0000
        /*0012*/ 	.short	0x0000
        /*0014*/ 	.byte	0x00, 0xf0, 0xe1, 0x10


	//----- nvinfo : EIATTR_SPARSE_MMA_MASK
	.align		4
.L_170:
        /*0018*/ 	.byte	0x03, 0x50
        /*001a*/ 	.short	0x0000


	//----- nvinfo : EIATTR_MAXREG_COUNT
	.align		4
        /*001c*/ 	.byte	0x03, 0x1b
        /*001e*/ 	.short	0x00ff


	//----- nvinfo : EIATTR_MERCURY_ISA_VERSION
	.align		4
        /*0020*/ 	.byte	0x03, 0x5f
        /*0022*/ 	.short	0x0101


	//----- nvinfo : EIATTR_EXIT_INSTR_OFFSETS
	.align		4
        /*0024*/ 	.byte	0x04, 0x1c
        /*0026*/ 	.short	(.L_172 - .L_171)


	//   ....[0]....
.L_171:
        /*0028*/ 	.word	0x00000010


	//----- nvinfo : EIATTR_MAX_THREADS
	.align		4
.L_172:
        /*002c*/ 	.byte	0x04, 0x05
        /*002e*/ 	.short	(.L_174 - .L_173)
.L_173:
        /*0030*/ 	.word	0x00000080
        /*0034*/ 	.word	0x00000001
        /*0038*/ 	.word	0x00000001


	//----- nvinfo : EIATTR_CBANK_PARAM_SIZE
	.align		4
.L_174:
        /*003c*/ 	.byte	0x03, 0x19
        /*003e*/ 	.short	0x0438


	//----- nvinfo : EIATTR_PARAM_CBANK
	.align		4
        /*0040*/ 	.byte	0x04, 0x0a
        /*0042*/ 	.short	(.L_176 - .L_175)
	.align		4
.L_175:
        /*0044*/ 	.word	index@(.nv.constant0._ZN7cutlass13device_kernelIN5flash19enable_sm80_to_sm89INS1_16FlashAttnFwdSm80INS1_25CollectiveMainloopFwdSm80ILi4ELi1ELb0EN4cute5tupleIJNS5_1CILi128EEENS7_ILi48EEENS7_ILi96EEEEEELi96ENS_6half_tEfNS_4arch4Sm80ELb0ELb1ELb1ELb1ELb0ELb0ELb1ELb1EEENS1_21CollectiveEpilogueFwdINS6_IJS8_SA_S9_EEENS6_IJNS7_ILi1EEESI_SI_EEESC_SE_Li128ELb1ELb1ELb1ELb0EEENS1_36VarlenDynamicPersistentTileSchedulerILi128ELi48ELi128ELi128ELb1ELb1ELb0ELb1ELb0ELb1EEEEEEEEEvNT_6ParamsE)
        /*0048*/ 	.short	0x0210
        /*004a*/ 	.short	0x0438


	//----- nvinfo : EIATTR_SW_WAR
	.align		4
.L_176:
        /*004c*/ 	.byte	0x04, 0x36
        /*004e*/ 	.short	(.L_178 - .L_177)
.L_177:
        /*0050*/ 	.word	0x00000008
.L_178:


//--------------------- .nv.info._ZN7cutlass13device_kernelIN5flash19enable_sm80_to_sm89INS1_16FlashAttnFwdSm80INS1_25CollectiveMainloopFwdSm80ILi4ELi1ELb0EN4cute5tupleIJNS5_1CILi128EEENS7_ILi48EEENS7_ILi96EEEEEELi96ENS_6half_tEfNS_4arch4Sm80ELb0ELb1ELb1ELb1ELb0ELb1ELb1ELb1EEENS1_21CollectiveEpilogueFwdINS6_IJS8_SA_S9_EEENS6_IJNS7_ILi1EEESI_SI_EEESC_SE_Li128ELb1ELb1ELb1ELb0EEENS1_36VarlenDynamicPersistentTileSchedulerILi128ELi48ELi128ELi128ELb1ELb1ELb0ELb1ELb0ELb1EEEEEEEEEvNT_6ParamsE --------------------------
	.section	.nv.info._ZN7cutlass13device_kernelIN5flash19enable_sm80_to_sm89INS1_16FlashAttnFwdSm80INS1_25CollectiveMainloopFwdSm80ILi4ELi1ELb0EN4cute5tupleIJNS5_1CILi128EEENS7_ILi48EEENS7_ILi96EEEEEELi96ENS_6half_tEfNS_4arch4Sm80ELb0ELb1ELb1ELb1ELb0ELb1ELb1ELb1EEENS1_21CollectiveEpilogueFwdINS6_IJS8_SA_S9_EEENS6_IJNS7_ILi1EEESI_SI_EEESC_SE_Li128ELb1ELb1ELb1ELb0EEENS1_36VarlenDynamicPersistentTileSchedulerILi128ELi48ELi128ELi128ELb1ELb1ELb0ELb1ELb0ELb1EEEEEEEEEvNT_6ParamsE,"",@"SHT_CUDA_INFO"
	.sectionflags	@""
	.align	4


	//----- nvinfo : EIATTR_CUDA_API_VERSION
	.align		4
        /*0000*/ 	.byte	0x04, 0x37
        /*0002*/ 	.short	(.L_180 - .L_179)
.L_179:
        /*0004*/ 	.word	0x00000082


	//----- nvinfo : EIATTR_KPARAM_INFO
	.align		4
.L_180:
        /*0008*/ 	.byte	0x04, 0x17
        /*000a*/ 	.short	(.L_182 - .L_181)
.L_181:
        /*000c*/ 	.word	0x00000000
        /*0010*/ 	.short	0x0000
        /*0012*/ 	.short	0x0000
        /*0014*/ 	.byte	0x00, 0xf0, 0xe1, 0x10


	//----- nvinfo : EIATTR_SPARSE_MMA_MASK
	.align		4
.L_182:
        /*0018*/ 	.byte	0x03, 0x50
        /*001a*/ 	.short	0x0000


	//----- nvinfo : EIATTR_MAXREG_COUNT
	.align		4
        /*001c*/ 	.byte	0x03, 0x1b
        /*001e*/ 	.short	0x00ff


	//----- nvinfo : EIATTR_MERCURY_ISA_VERSION
	.align		4
        /*0020*/ 	.byte	0x03, 0x5f
        /*0022*/ 	.short	0x0101


	//----- nvinfo : EIATTR_EXIT_INSTR_OFFSETS
	.align		4
        /*0024*/ 	.byte	0x04, 0x1c
        /*0026*/ 	.short	(.L_184 - .L_183)


	//   ....[0]....
.L_183:
        /*0028*/ 	.word	0x00000010


	//----- nvinfo : EIATTR_MAX_THREADS
	.align		4
.L_184:
        /*002c*/ 	.byte	0x04, 0x05
        /*002e*/ 	.short	(.L_186 - .L_185)
.L_185:
        /*0030*/ 	.word	0x00000080
        /*0034*/ 	.word	0x00000001
        /*0038*/ 	.word	0x00000001


	//----- nvinfo : EIATTR_CBANK_PARAM_SIZE
	.align		4
.L_186:
        /*003c*/ 	.byte	0x03, 0x19
        /*003e*/ 	.short	0x0438


	//----- nvinfo : EIATTR_PARAM_CBANK
	.align		4
        /*0040*/ 	.byte	0x04, 0x0a
        /*0042*/ 	.short	(.L_188 - .L_187)
	.align		4
.L_187:
        /*0044*/ 	.word	index@(.nv.constant0._ZN7cutlass13device_kernelIN5flash19enable_sm80_to_sm89INS1_16FlashAttnFwdSm80INS1_25CollectiveMainloopFwdSm80ILi4ELi1ELb0EN4cute5tupleIJNS5_1CILi128EEENS7_ILi48EEENS7_ILi96EEEEEELi96ENS_6half_tEfNS_4arch4Sm80ELb0ELb1ELb1ELb1ELb0ELb1ELb1ELb1EEENS1_21CollectiveEpilogueFwdINS6_IJS8_SA_S9_EEENS6_IJNS7_ILi1EEESI_SI_EEESC_SE_Li128ELb1ELb1ELb1ELb0EEENS1_36VarlenDynamicPersistentTileSchedulerILi128ELi48ELi128ELi128ELb1ELb1ELb0ELb1ELb0ELb1EEEEEEEEEvNT_6ParamsE)
        /*0048*/ 	.short	0x0210
        /*004a*/ 	.short	0x0438


	//----- nvinfo : EIATTR_SW_WAR
	.align		4
.L_188:
        /*004c*/ 	.byte	0x04, 0x36
        /*004e*/ 	.short	(.L_190 - .L_189)
.L_189:
        /*0050*/ 	.word	0x00000008
.L_190:


//--------------------- .nv.info._ZN7cutlass13device_kernelIN5flash19enable_sm80_to_sm89INS1_16FlashAttnFwdSm80INS1_25CollectiveMainloopFwdSm80ILi4ELi1ELb0EN4cute5tupleIJNS5_1CILi128EEENS7_ILi64EEENS7_ILi96EEEEEELi96ENS_6half_tEfNS_4arch4Sm80ELb1ELb0ELb1ELb0ELb0ELb0ELb1ELb1EEENS1_21CollectiveEpilogueFwdINS6_IJS8_SA_S9_EEENS6_IJNS7_ILi1EEESI_SI_EEESC_SE_Li128ELb0ELb1ELb1ELb0EEENS1_30DynamicPersistentTileSchedulerILi128ELi128ELb1ELb1ELb0EEEEEEEEEvNT_6ParamsE --------------------------
	.section	.nv.info._ZN7cutlass13device_kernelIN5flash19enable_sm80_to_sm89INS1_16FlashAttnFwdSm80INS1_25CollectiveMainloopFwdSm80ILi4ELi1ELb0EN4cute5tupleIJNS5_1CILi128EEENS7_ILi64EEENS7_ILi96EEEEEELi96ENS_6half_tEfNS_4arch4Sm80ELb1ELb0ELb1ELb0ELb0ELb0ELb1ELb1EEENS1_21CollectiveEpilogueFwdINS6_IJS8_SA_S9_EEENS6_IJNS7_ILi1EEESI_SI_EEESC_SE_Li128ELb0ELb1ELb1ELb0EEENS1_30DynamicPersistentTileSchedulerILi128ELi128ELb1ELb1ELb0EEEEEEEEEvNT_6ParamsE,"",@"SHT_CUDA_INFO"
	.sectionflags	@""
	.align	4


	//----- nvinfo : EIATTR_CUDA_API_VERSION
	.align		4
        /*0000*/ 	.byte	0x04, 0x37
        /*0002*/ 	.short	(.L_192 - .L_191)
.L_191:
        /*0004*/ 	.word	0x00000082


	//----- nvinfo : EIATTR_KPARAM_INFO
	.align		4
.L_192:
        /*0008*/ 	.byte	0x04, 0x17
        /*000a*/ 	.short	(.L_194 - .L_193)
.L_193:
        /*000c*/ 	.word	0x00000000
        /*0010*/ 	.short	0x0000
        /*0012*/ 	.short	0x0000
        /*0014*/ 	.byte	0x00, 0xf0, 0xa1, 0x10


	//----- nvinfo : EIATTR_SPARSE_MMA_MASK
	.align		4
.L_194:
        /*0018*/ 	.byte	0x03, 0x50
        /*001a*/ 	.short	0x0000


	//----- nvinfo : EIATTR_MAXREG_COUNT
	.align		4
        /*001c*/ 	.byte	0x03, 0x1b
        /*001e*/ 	.short	0x00ff


	//----- nvinfo : EIATTR_MERCURY_ISA_VERSION
	.align		4
        /*0020*/ 	.byte	0x03, 0x5f
        /*0022*/ 	.short	0x0101


	//----- nvinfo : EIATTR_EXIT_INSTR_OFFSETS
	.align		4
        /*0024*/ 	.byte	0x04, 0x1c
        /*0026*/ 	.short	(.L_196 - .L_195)


	//   ....[0]....
.L_195:
        /*0028*/ 	.word	0x00000010


	//----- nvinfo : EIATTR_MAX_THREADS
	.align		4
.L_196:
        /*002c*/ 	.byte	0x04, 0x05
        /*002e*/ 	.short	(.L_198 - .L_197)
.L_197:
        /*0030*/ 	.word	0x00000080
        /*0034*/ 	.word	0x00000001
        /*0038*/ 	.word	0x00000001


	//----- nvinfo : EIATTR_CBANK_PARAM_SIZE
	.align		4
.L_198:
        /*003c*/ 	.byte	0x03, 0x19
        /*003e*/ 	.short	0x0428


	//----- nvinfo : EIATTR_PARAM_CBANK
	.align		4
        /*0040*/ 	.byte	0x04, 0x0a
        /*0042*/ 	.short	(.L_200 - .L_199)
	.align		4
.L_199:
        /*0044*/ 	.word	index@(.nv.constant0._ZN7cutlass13device_kernelIN5flash19enable_sm80_to_sm89INS1_16FlashAttnFwdSm80INS1_25CollectiveMainloopFwdSm80ILi4ELi1ELb0EN4cute5tupleIJNS5_1CILi128EEENS7_ILi64EEENS7_ILi96EEEEEELi96ENS_6half_tEfNS_4arch4Sm80ELb1ELb0ELb1ELb0ELb0ELb0ELb1ELb1EEENS1_21CollectiveEpilogueFwdINS6_IJS8_SA_S9_EEENS6_IJNS7_ILi1EEESI_SI_EEESC_SE_Li128ELb0ELb1ELb1ELb0EEENS1_30DynamicPersistentTileSchedulerILi128ELi128ELb1ELb1ELb0EEEEEEEEEvNT_6ParamsE)
        /*0048*/ 	.short	0x0210
        /*004a*/ 	.short	0x0428


	//----- nvinfo : EIATTR_SW_WAR
	.align		4
.L_200:
        /*004c*/ 	.byte	0x04, 0x36
        /*004e*/ 	.short	(.L_202 - .L_201)
.L_201:
        /*0050*/ 	.word	0x00000008
.L_202:


//--------------------- .nv.info._ZN7cutlass13device_kernelIN5flash19enable_sm80_to_sm89INS1_16FlashAttnFwdSm80INS1_25CollectiveMainloopFwdSm80ILi4ELi1ELb0EN4cute5tupleIJNS5_1CILi128EEENS7_ILi48EEENS7_ILi96EEEEEELi96ENS_6half_tEfNS_4arch4Sm80ELb1ELb0ELb1ELb1ELb0ELb0ELb1ELb1EEENS1_21CollectiveEpilogueFwdINS6_IJS8_SA_S9_EEENS6_IJNS7_ILi1EEESI_SI_EEESC_SE_Li128ELb1ELb1ELb1ELb0EEENS1_36VarlenDynamicPersistentTileSchedulerILi128ELi48ELi128ELi128ELb1ELb1ELb0ELb1ELb1ELb1EEEEEEEEEvNT_6ParamsE --------------------------
	.section	.nv.info._ZN7cutlass13device_kernelIN5flash19enable_sm80_to_sm89INS1_16FlashAttnFwdSm80INS1_25CollectiveMainloopFwdSm80ILi4ELi1ELb0EN4cute5tupleIJNS5_1CILi128EEENS7_ILi48EEENS7_ILi96EEEEEELi96ENS_6half_tEfNS_4arch4Sm80ELb1ELb0ELb1ELb1ELb0ELb0ELb1ELb1EEENS1_21CollectiveEpilogueFwdINS6_IJS8_SA_S9_EEENS6_IJNS7_ILi1EEESI_SI_EEESC_SE_Li128ELb1ELb1ELb1ELb0EEENS1_36VarlenDynamicPersistentTileSchedulerILi128ELi48ELi128ELi128ELb1ELb1ELb0ELb1ELb1ELb1EEEEEEEEEvNT_6ParamsE,"",@"SHT_CUDA_INFO"
	.sectionflags	@""
	.align	4


	//----- nvinfo : EIATTR_CUDA_API_VERSION
	.align		4
        /*0000*/ 	.byte	0x04, 0x37
        /*0002*/ 	.short	(.L_204 - .L_203)
.L_203:
        /*0004*/ 	.word	0x00000082


	//----- nvinfo : EIATTR_KPARAM_INFO
	.align		4
.L_204:
        /*0008*/ 	.byte	0x04, 0x17
        /*000a*/ 	.short	(.L_206 - .L_205)
.L_205:
        /*000c*/ 	.word	0x00000000
        /*0010*/ 	.short	0x0000
        /*0012*/ 	.short	0x0000
        /*0014*/ 	.byte	0x00, 0xf0, 0xe1, 0x10


	//----- nvinfo : EIATTR_SPARSE_MMA_MASK
	.align		4
.L_206:
        /*0018*/ 	.byte	0x03, 0x50
        /*001a*/ 	.short	0x0000


	//----- nvinfo : EIATTR_MAXREG_COUNT
	.align		4
        /*001c*/ 	.byte	0x03, 0x1b
        /*001e*/ 	.short	0x00ff


	//----- nvinfo : EIATTR_MERCURY_ISA_VERSION
	.align		4
        /*0020*/ 	.byte	0x03, 0x5f
        /*0022*/ 	.short	0x0101


	//----- nvinfo : EIATTR_EXIT_INSTR_OFFSETS
	.align		4
        /*0024*/ 	.byte	0x04, 0x1c
        /*0026*/ 	.short	(.L_208 - .L_207)


	//   ....[0]....
.L_207:
        /*0028*/ 	.word	0x00000010


	//----- nvinfo : EIATTR_MAX_THREADS
	.align		4
.L_208:
        /*002c*/ 	.byte	0x04, 0x05
        /*002e*/ 	.short	(.L_210 - .L_209)
.L_209:
        /*0030*/ 	.word	0x00000080
        /*0034*/ 	.word	0x00000001
        /*0038*/ 	.word	0x00000001


	//----- nvinfo : EIATTR_CBANK_PARAM_SIZE
	.align		4
.L_210:
        /*003c*/ 	.byte	0x03, 0x19
        /*003e*/ 	.short	0x0438


	//----- nvinfo : EIATTR_PARAM_CBANK
	.align		4
        /*0040*/ 	.byte	0x04, 0x0a
        /*0042*/ 	.short	(.L_212 - .L_211)
	.align		4
.L_211:
        /*0044*/ 	.word	index@(.nv.constant0._ZN7cutlass13device_kernelIN5flash19enable_sm80_to_sm89INS1_16FlashAttnFwdSm80INS1_25CollectiveMainloopFwdSm80ILi4ELi1ELb0EN4cute5tupleIJNS5_1CILi128EEENS7_ILi48EEENS7_ILi96EEEEEELi96ENS_6half_tEfNS_4arch4Sm80ELb1ELb0ELb1ELb1ELb0ELb0ELb1ELb1EEENS1_21CollectiveEpilogueFwdINS6_IJS8_SA_S9_EEENS6_IJNS7_ILi1EEESI_SI_EEESC_SE_Li128ELb1ELb1ELb1ELb0EEENS1_36VarlenDynamicPersistentTileSchedulerILi128ELi48ELi128ELi128ELb1ELb1ELb0ELb1ELb1ELb1EEEEEEEEEvNT_6ParamsE)
        /*0048*/ 	.short	0x0210
        /*004a*/ 	.short	0x0438


	//----- nvinfo : EIATTR_SW_WAR
	.align		4
.L_212:
        /*004c*/ 	.byte	0x04, 0x36
        /*004e*/ 	.short	(.L_214 - .L_213)
.L_213:
        /*0050*/ 	.word	0x00000008
.L_214:


//--------------------- .nv.info._ZN7cutlass13device_kernelIN5flash19enable_sm80_to_sm89INS1_16FlashAttnFwdSm80INS1_25CollectiveMainloopFwdSm80ILi4ELi1ELb0EN4cute5tupleIJNS5_1CILi128EEENS7_ILi48EEENS7_ILi96EEEEEELi96ENS_6half_tEfNS_4arch4Sm80ELb1ELb0ELb1ELb1ELb0ELb1ELb1ELb1EEENS1_21CollectiveEpilogueFwdINS6_IJS8_SA_S9_EEENS6_IJNS7_ILi1EEESI_SI_EEESC_SE_Li128ELb1ELb1ELb1ELb0EEENS1_36VarlenDynamicPersistentTileSchedulerILi128ELi48ELi128ELi128ELb1ELb1ELb0ELb1ELb1ELb1EEEEEEEEEvNT_6ParamsE --------------------------
	.section	.nv.info._ZN7cutlass13device_kernelIN5flash19enable_sm80_to_sm89INS1_16FlashAttnFwdSm80INS1_25CollectiveMainloopFwdSm80ILi4ELi1ELb0EN4cute5tupleIJNS5_1CILi128EEENS7_ILi48EEENS7_ILi96EEEEEELi96ENS_6half_tEfNS_4arch4Sm80ELb1ELb0ELb1ELb1ELb0ELb1ELb1ELb1EEENS1_21CollectiveEpilogueFwdINS6_IJS8_SA_S9_EEENS6_IJNS7_ILi1EEESI_SI_EEESC_SE_Li128ELb1ELb1ELb1ELb0EEENS1_36VarlenDynamicPersistentTileSchedulerILi128ELi48ELi128ELi128ELb1ELb1ELb0ELb1ELb1ELb1EEEEEEEEEvNT_6ParamsE,"",@"SHT_CUDA_INFO"
	.sectionflags	@""
	.align	4


	//----- nvinfo : EIATTR_CUDA_API_VERSION
	.align		4
        /*0000*/ 	.byte	0x04, 0x37
        /*0002*/ 	.short	(.L_216 - .L_215)
.L_215:
        /*0004*/ 	.word	0x00000082


	//----- nvinfo : EIATTR_KPARAM_INFO
	.align		4
.L_216:
        /*0008*/ 	.byte	0x04, 0x17
        /*000a*/ 	.short	(.L_218 - .L_217)
.L_217:
        /*000c*/ 	.word	0x00000000
        /*0010*/ 	.short	0x0000
        /*0012*/ 	.short	0x0000
        /*0014*/ 	.byte	0x00, 0xf0, 0xe1, 0x10


	//----- nvinfo : EIATTR_SPARSE_MMA_MASK
	.align		4
.L_218:
        /*0018*/ 	.byte	0x03, 0x50
        /*001a*/ 	.short	0x0000


	//----- nvinfo : EIATTR_MAXREG_COUNT
	.align		4
        /*001c*/ 	.byte	0x03, 0x1b
        /*001e*/ 	.short	0x00ff


	//----- nvinfo : EIATTR_MERCURY_ISA_VERSION
	.align		4
        /*0020*/ 	.byte	0x03, 0x5f
        /*0022*/ 	.short	0x0101


	//----- nvinfo : EIATTR_EXIT_INSTR_OFFSETS
	.align		4
        /*0024*/ 	.byte	0x04, 0x1c
        /*0026*/ 	.short	(.L_220 - .L_219)


	//   ....[0]....
.L_219:
        /*0028*/ 	.word	0x00000010


	//----- nvinfo : EIATTR_MAX_THREADS
	.align		4
.L_220:
        /*002c*/ 	.byte	0x04, 0x05
        /*002e*/ 	.short	(.L_222 - .L_221)
.L_221:
        /*0030*/ 	.word	0x00000080
        /*0034*/ 	.word	0x00000001
        /*0038*/ 	.word	0x00000001


	//----- nvinfo : EIATTR_CBANK_PARAM_SIZE
	.align		4
.L_222:
        /*003c*/ 	.byte	0x03, 0x19
        /*003e*/ 	.short	0x0438


	//----- nvinfo : EIATTR_PARAM_CBANK
	.align		4
        /*0040*/ 	.byte	0x04, 0x0a
        /*0042*/ 	.short	(.L_224 - .L_223)
	.align		4
.L_223:
        /*0044*/ 	.word	index@(.nv.constant0._ZN7cutlass13device_kernelIN5flash19enable_sm80_to_sm89INS1_16FlashAttnFwdSm80INS1_25CollectiveMainloopFwdSm80ILi4ELi1ELb0EN4cute5tupleIJNS5_1CILi128EEENS7_ILi48EEENS7_ILi96EEEEEELi96ENS_6half_tEfNS_4arch4Sm80ELb1ELb0ELb1ELb1ELb0ELb1ELb1ELb1EEENS1_21CollectiveEpilogueFwdINS6_IJS8_SA_S9_EEENS6_IJNS7_ILi1EEESI_SI_EEESC_SE_Li128ELb1ELb1ELb1ELb0EEENS1_36VarlenDynamicPersistentTileSchedulerILi128ELi48ELi128ELi128ELb1ELb1ELb0ELb1ELb1ELb1EEEEEEEEEvNT_6ParamsE)
        /*0048*/ 	.short	0x0210
        /*004a*/ 	.short	0x0438


	//----- nvinfo : EIATTR_SW_WAR
	.align		4
.L_224:
        /*004c*/ 	.byte	0x04, 0x36
        /*004e*/ 	.short	(.L_226 - .L_225)
.L_225:
        /*0050*/ 	.word	0x00000008
.L_226:


//--------------------- .nv.info._ZN7cutlass13device_kernelIN5flash19enable_sm80_to_sm89INS1_16FlashAttnFwdSm80INS1_25CollectiveMainloopFwdSm80ILi4ELi1ELb0EN4cute5tupleIJNS5_1CILi128EEENS7_ILi64EEENS7_ILi96EEEEEELi96ENS_6half_tEfNS_4arch4Sm80ELb0ELb0ELb0ELb0ELb0ELb0ELb1ELb1EEENS1_21CollectiveEpilogueFwdINS6_IJS8_SA_S9_EEENS6_IJNS7_ILi1EEESI_SI_EEESC_SE_Li128ELb0ELb1ELb1ELb0EEENS1_19SingleTileSchedulerILb0ELb1ELb1ELi128EEEEEEEEEvNT_6ParamsE --------------------------
	.section	.nv.info._ZN7cutlass13device_kernelIN5flash19enable_sm80_to_sm89INS1_16FlashAttnFwdSm80INS1_25CollectiveMainloopFwdSm80ILi4ELi1ELb0EN4cute5tupleIJNS5_1CILi128EEENS7_ILi64EEENS7_ILi96EEEEEELi96ENS_6half_tEfNS_4arch4Sm80ELb0ELb0ELb0ELb0ELb0ELb0ELb1ELb1EEENS1_21CollectiveEpilogueFwdINS6_IJS8_SA_S9_EEENS6_IJNS7_ILi1EEESI_SI_EEESC_SE_Li128ELb0ELb1ELb1ELb0EEENS1_19SingleTileSchedulerILb0ELb1ELb1ELi128EEEEEEEEEvNT_6ParamsE,"",@"SHT_CUDA_INFO"
	.sectionflags	@""
	.align	4


	//----- nvinfo : EIATTR_CUDA_API_VERSION
	.align		4
        /*0000*/ 	.byte	0x04, 0x37
        /*0002*/ 	.short	(.L_228 - .L_227)
.L_227:
        /*0004*/ 	.word	0x00000082


	//----- nvinfo : EIATTR_KPARAM_INFO
	.align		4
.L_228:
        /*0008*/ 	.byte	0x04, 0x17
        /*000a*/ 	.short	(.L_230 - .L_229)
.L_229:
        /*000c*/ 	.word	0x00000000
        /*0010*/ 	.short	0x0000
        /*0012*/ 	.short	0x0000
        /*0014*/ 	.byte	0x00, 0xf0, 0x61, 0x10


	//----- nvinfo : EIATTR_SPARSE_MMA_MASK
	.align		4
.L_230:
        /*0018*/ 	.byte	0x03, 0x50
        /*001a*/ 	.short	0x0000


	//----- nvinfo : EIATTR_MAXREG_COUNT
	.align		4
        /*001c*/ 	.byte	0x03, 0x1b
        /*001e*/ 	.short	0x00ff


	//----- nvinfo : EIATTR_MERCURY_ISA_VERSION
	.align		4
        /*0020*/ 	.byte	0x03, 0x5f
        /*0022*/ 	.short	0x0101


	//----- nvinfo : EIATTR_EXIT_INSTR_OFFSETS
	.align		4
        /*0024*/ 	.byte	0x04, 0x1c
        /*0026*/ 	.short	(.L_232 - .L_231)


	//   ....[0]....
.L_231:
        /*0028*/ 	.word	0x00000010


	//----- nvinfo : EIATTR_MAX_THREADS
	.align		4
.L_232:
        /*002c*/ 	.byte	0x04, 0x05
        /*002e*/ 	.short	(.L_234 - .L_233)
.L_233:
        /*0030*/ 	.word	0x00000080
        /*0034*/ 	.word	0x00000001
        /*0038*/ 	.word	0x00000001


	//----- nvinfo : EIATTR_CBANK_PARAM_SIZE
	.align		4
.L_234:
        /*003c*/ 	.byte	0x03, 0x19
        /*003e*/ 	.short	0x0418


	//----- nvinfo : EIATTR_PARAM_CBANK
	.align		4
        /*0040*/ 	.byte	0x04, 0x0a
        /*0042*/ 	.short	(.L_236 - .L_235)
	.align		4
.L_235:
        /*0044*/ 	.word	index@(.nv.constant0._ZN7cutlass13device_kernelIN5flash19enable_sm80_to_sm89INS1_16FlashAttnFwdSm80INS1_25CollectiveMainloopFwdSm80ILi4ELi1ELb0EN4cute5tupleIJNS5_1CILi128EEENS7_ILi64EEENS7_ILi96EEEEEELi96ENS_6half_tEfNS_4arch4Sm80ELb0ELb0ELb0ELb0ELb0ELb0ELb1ELb1EEENS1_21CollectiveEpilogueFwdINS6_IJS8_SA_S9_EEENS6_IJNS7_ILi1EEESI_SI_EEESC_SE_Li128ELb0ELb1ELb1ELb0EEENS1_19SingleTileSchedulerILb0ELb1ELb1ELi128EEEEEEEEEvNT_6ParamsE)
        /*0048*/ 	.short	0x0210
        /*004a*/ 	.short	0x0418


	//----- nvinfo : EIATTR_SW_WAR
	.align		4
.L_236:
        /*004c*/ 	.byte	0x04, 0x36
        /*004e*/ 	.short	(.L_238 - .L_237)
.L_237:
        /*0050*/ 	.word	0x00000008
.L_238:


//--------------------- .nv.info._ZN7cutlass13device_kernelIN5flash19enable_sm80_to_sm89INS1_16FlashAttnFwdSm80INS1_25CollectiveMainloopFwdSm80ILi4ELi1ELb0EN4cute5tupleIJNS5_1CILi128EEENS7_ILi48EEENS7_ILi96EEEEEELi96ENS_6half_tEfNS_4arch4Sm80ELb0ELb0ELb0ELb1ELb0ELb0ELb1ELb1EEENS1_21CollectiveEpilogueFwdINS6_IJS8_SA_S9_EEENS6_IJNS7_ILi1EEESI_SI_EEESC_SE_Li128ELb1ELb1ELb1ELb0EEENS1_36VarlenDynamicPersistentTileSchedulerILi128ELi48ELi128ELi128ELb1ELb1ELb0ELb0ELb1ELb1EEEEEEEEEvNT_6ParamsE --------------------------
	.section	.nv.info._ZN7cutlass13device_kernelIN5flash19enable_sm80_to_sm89INS1_16FlashAttnFwdSm80INS1_25CollectiveMainloopFwdSm80ILi4ELi1ELb0EN4cute5tupleIJNS5_1CILi128EEENS7_ILi48EEENS7_ILi96EEEEEELi96ENS_6half_tEfNS_4arch4Sm80ELb0ELb0ELb0ELb1ELb0ELb0ELb1ELb1EEENS1_21CollectiveEpilogueFwdINS6_IJS8_SA_S9_EEENS6_IJNS7_ILi1EEESI_SI_EEESC_SE_Li128ELb1ELb1ELb1ELb0EEENS1_36VarlenDynamicPersistentTileSchedulerILi128ELi48ELi128ELi128ELb1ELb1ELb0ELb0ELb1ELb1EEEEEEEEEvNT_6ParamsE,"",@"SHT_CUDA_INFO"
	.sectionflags	@""
	.align	4


	//----- nvinfo : EIATTR_CUDA_API_VERSION
	.align		4
        /*0000*/ 	.byte	0x04, 0x37
        /*0002*/ 	.short	(.L_240 - .L_239)
.L_239:
        /*0004*/ 	.word	0x00000082


	//----- nvinfo : EIATTR_KPARAM_INFO
	.align		4
.L_240:
        /*0008*/ 	.byte	0x04, 0x17
        /*000a*/ 	.short	(.L_242 - .L_241)
.L_241:
        /*000c*/ 	.word	0x00000000
        /*0010*/ 	.short	0x0000
        /*0012*/ 	.short	0x0000
        /*0014*/ 	.byte	0x00, 0xf0, 0xe1, 0x10


	//----- nvinfo : EIATTR_SPARSE_MMA_MASK
	.align		4
.L_242:
        /*0018*/ 	.byte	0x03, 0x50
        /*001a*/ 	.short	0x0000


	//----- nvinfo : EIATTR_MAXREG_COUNT
	.align		4
        /*001c*/ 	.byte	0x03, 0x1b
        /*001e*/ 	.short	0x00ff


	//----- nvinfo : EIATTR_MERCURY_ISA_VERSION
	.align		4
        /*0020*/ 	.byte	0x03, 0x5f
        /*0022*/ 	.short	0x0101


	//----- nvinfo : EIATTR_EXIT_INSTR_OFFSETS
	.align		4
        /*0024*/ 	.byte	0x04, 0x1c
        /*0026*/ 	.short	(.L_244 - .L_243)


	//   ....[0]....
.L_243:
        /*0028*/ 	.word	0x00000010


	//----- nvinfo : EIATTR_MAX_THREADS
	.align		4
.L_244:
        /*002c*/ 	.byte	0x04, 0x05
        /*002e*/ 	.short	(.L_246 - .L_245)
.L_245:
        /*0030*/ 	.word	0x00000080
        /*0034*/ 	.word	0x00000001
        /*0038*/ 	.word	0x00000001


	//----- nvinfo : EIATTR_CBANK_PARAM_SIZE
	.align		4
.L_246:
        /*003c*/ 	.byte	0x03, 0x19
        /*003e*/ 	.short	0x0438


	//----- nvinfo : EIATTR_PARAM_CBANK
	.align		4
        /*0040*/ 	.byte	0x04, 0x0a
        /*0042*/ 	.short	(.L_248 - .L_247)
	.align		4
.L_247:
        /*0044*/ 	.word	index@(.nv.constant0._ZN7cutlass13device_kernelIN5flash19enable_sm80_to_sm89INS1_16FlashAttnFwdSm80INS1_25CollectiveMainloopFwdSm80ILi4ELi1ELb0EN4cute5tupleIJNS5_1CILi128EEENS7_ILi48EEENS7_ILi96EEEEEELi96ENS_6half_tEfNS_4arch4Sm80ELb0ELb0ELb0ELb1ELb0ELb0ELb1ELb1EEENS1_21CollectiveEpilogueFwdINS6_IJS8_SA_S9_EEENS6_IJNS7_ILi1EEESI_SI_EEESC_SE_Li128ELb1ELb1ELb1ELb0EEENS1_36VarlenDynamicPersistentTileSchedulerILi128ELi48ELi128ELi128ELb1ELb1ELb0ELb0ELb1ELb1EEEEEEEEEvNT_6ParamsE)
        /*0048*/ 	.short	0x0210
        /*004a*/ 	.short	0x0438


	//----- nvinfo : EIATTR_SW_WAR
	.align		4
.L_248:
        /*004c*/ 	.byte	0x04, 0x36
        /*004e*/ 	.short	(.L_250 - .L_249)
.L_249:
        /*0050*/ 	.word	0x00000008
.L_250:


//--------------------- .nv.info._ZN7cutlass13device_kernelIN5flash19enable_sm80_to_sm89INS1_16FlashAttnFwdSm80INS1_25CollectiveMainloopFwdSm80ILi4ELi1ELb0EN4cute5tupleIJNS5_1CILi128EEENS7_ILi48EEENS7_ILi96EEEEEELi96ENS_6half_tEfNS_4arch4Sm80ELb0ELb0ELb0ELb1ELb0ELb1ELb1ELb1EEENS1_21CollectiveEpilogueFwdINS6_IJS8_SA_S9_EEENS6_IJNS7_ILi1EEESI_SI_EEESC_SE_Li128ELb1ELb1ELb1ELb0EEENS1_36VarlenDynamicPersistentTileSchedulerILi128ELi48ELi128ELi128ELb1ELb1ELb0ELb0ELb1ELb1EEEEEEEEEvNT_6ParamsE --------------------------
	.section	.nv.info._ZN7cutlass13device_kernelIN5flash19enable_sm80_to_sm89INS1_16FlashAttnFwdSm80INS1_25CollectiveMainloopFwdSm80ILi4ELi1ELb0EN4cute5tupleIJNS5_1CILi128EEENS7_ILi48EEENS7_ILi96EEEEEELi96ENS_6half_tEfNS_4arch4Sm80ELb0ELb0ELb0ELb1ELb0ELb1ELb1ELb1EEENS1_21CollectiveEpilogueFwdINS6_IJS8_SA_S9_EEENS6_IJNS7_ILi1EEESI_SI_EEESC_SE_Li128ELb1ELb1ELb1ELb0EEENS1_36VarlenDynamicPersistentTileSchedulerILi128ELi48ELi128ELi128ELb1ELb1ELb0ELb0ELb1ELb1EEEEEEEEEvNT_6ParamsE,"",@"SHT_CUDA_INFO"
	.sectionflags	@""
	.align	4


	//----- nvinfo : EIATTR_CUDA_API_VERSION
	.align		4
        /*0000*/ 	.byte	0x04, 0x37
        /*0002*/ 	.short	(.L_252 - .L_251)
.L_251:
        /*0004*/ 	.word	0x00000082


	//----- nvinfo : EIATTR_KPARAM_INFO
	.align		4
.L_252:
        /*0008*/ 	.byte	0x04, 0x17
        /*000a*/ 	.short	(.L_254 - .L_253)
.L_253:
        /*000c*/ 	.word	0x00000000
        /*0010*/ 	.short	0x0000
        /*0012*/ 	.short	0x0000
        /*0014*/ 	.byte	0x00, 0xf0, 0xe1, 0x10


	//----- nvinfo : EIATTR_SPARSE_MMA_MASK
	.align		4
.L_254:
        /*0018*/ 	.byte	0x03, 0x50
        /*001a*/ 	.short	0x0000


	//----- nvinfo : EIATTR_MAXREG_COUNT
	.align		4
        /*001c*/ 	.byte	0x03, 0x1b
        /*001e*/ 	.short	0x00ff


	//----- nvinfo : EIATTR_MERCURY_ISA_VERSION
	.align		4
        /*0020*/ 	.byte	0x03, 0x5f
        /*0022*/ 	.short	0x0101


	//----- nvinfo : EIATTR_EXIT_INSTR_OFFSETS
	.align		4
        /*0024*/ 	.byte	0x04, 0x1c
        /*0026*/ 	.short	(.L_256 - .L_255)


	//   ....[0]....
.L_255:
        /*0028*/ 	.word	0x00000010


	//----- nvinfo : EIATTR_MAX_THREADS
	.align		4
.L_256:
        /*002c*/ 	.byte	0x04, 0x05
        /*002e*/ 	.short	(.L_258 - .L_257)
.L_257:
        /*0030*/ 	.word	0x00000080
        /*0034*/ 	.word	0x00000001
        /*0038*/ 	.word	0x00000001


	//----- nvinfo : EIATTR_CBANK_PARAM_SIZE
	.align		4
.L_258:
        /*003c*/ 	.byte	0x03, 0x19
        /*003e*/ 	.short	0x0438


	//----- nvinfo : EIATTR_PARAM_CBANK
	.align		4
        /*0040*/ 	.byte	0x04, 0x0a
        /*0042*/ 	.short	(.L_260 - .L_259)
	.align		4
.L_259:
        /*0044*/ 	.word	index@(.nv.constant0._ZN7cutlass13device_kernelIN5flash19enable_sm80_to_sm89INS1_16FlashAttnFwdSm80INS1_25CollectiveMainloopFwdSm80ILi4ELi1ELb0EN4cute5tupleIJNS5_1CILi128EEENS7_ILi48EEENS7_ILi96EEEEEELi96ENS_6half_tEfNS_4arch4Sm80ELb0ELb0ELb0ELb1ELb0ELb1ELb1ELb1EEENS1_21CollectiveEpilogueFwdINS6_IJS8_SA_S9_EEENS6_IJNS7_ILi1EEESI_SI_EEESC_SE_Li128ELb1ELb1ELb1ELb0EEENS1_36VarlenDynamicPersistentTileSchedulerILi128ELi48ELi128ELi128ELb1ELb1ELb0ELb0ELb1ELb1EEEEEEEEEvNT_6ParamsE)
        /*0048*/ 	.short	0x0210
        /*004a*/ 	.short	0x0438


	//----- nvinfo : EIATTR_SW_WAR
	.align		4
.L_260:
        /*004c*/ 	.byte	0x04, 0x36
        /*004e*/ 	.short	(.L_262 - .L_261)
.L_261:
        /*0050*/ 	.word	0x00000008
.L_262:


//--------------------- .nv.info._ZN7cutlass13device_kernelIN5flash19enable_sm80_to_sm89INS1_16FlashAttnFwdSm80INS1_25CollectiveMainloopFwdSm80ILi4ELi1ELb0EN4cute5tupleIJNS5_1CILi128EEENS7_ILi48EEENS7_ILi96EEEEEELi96ENS_6half_tEfNS_4arch4Sm80ELb0ELb1ELb0ELb0ELb0ELb0ELb1ELb1EEENS1_21CollectiveEpilogueFwdINS6_IJS8_SA_S9_EEENS6_IJNS7_ILi1EEESI_SI_EEESC_SE_Li128ELb0ELb1ELb1ELb0EEENS1_19SingleTileSchedulerILb0ELb1ELb1ELi128EEEEEEEEEvNT_6ParamsE --------------------------
	.section	.nv.info._ZN7cutlass13device_kernelIN5flash19enable_sm80_to_sm89INS1_16FlashAttnFwdSm80INS1_25CollectiveMainloopFwdSm80ILi4ELi1ELb0EN4cute5tupleIJNS5_1CILi128EEENS7_ILi48EEENS7_ILi96EEEEEELi96ENS_6half_tEfNS_4arch4Sm80ELb0ELb1ELb0ELb0ELb0ELb0ELb1ELb1EEENS1_21CollectiveEpilogueFwdINS6_IJS8_SA_S9_EEENS6_IJNS7_ILi1EEESI_SI_EEESC_SE_Li128ELb0ELb1ELb1ELb0EEENS1_19SingleTileSchedulerILb0ELb1ELb1ELi128EEEEEEEEEvNT_6ParamsE,"",@"SHT_CUDA_INFO"
	.sectionflags	@""
	.align	4


	//----- nvinfo : EIATTR_CUDA_API_VERSION
	.align		4
        /*0000*/ 	.byte	0x04, 0x37
        /*0002*/ 	.short	(.L_264 - .L_263)
.L_263:
        /*0004*/ 	.word	0x00000082


	//----- nvinfo : EIATTR_KPARAM_INFO
	.align		4
.L_264:
        /*0008*/ 	.byte	0x04, 0x17
        /*000a*/ 	.short	(.L_266 - .L_265)
.L_265:
        /*000c*/ 	.word	0x00000000
        /*0010*/ 	.short	0x0000
        /*0012*/ 	.short	0x0000
        /*0014*/ 	.byte	0x00, 0xf0, 0x61, 0x10


	//----- nvinfo : EIATTR_SPARSE_MMA_MASK
	.align		4
.L_266:
        /*0018*/ 	.byte	0x03, 0x50
        /*001a*/ 	.short	0x0000


	//----- nvinfo : EIATTR_MAXREG_COUNT
	.align		4
        /*001c*/ 	.byte	0x03, 0x1b
        /*001e*/ 	.short	0x00ff


	//----- nvinfo : EIATTR_MERCURY_ISA_VERSION
	.align		4
        /*0020*/ 	.byte	0x03, 0x5f
        /*0022*/ 	.short	0x0101


	//----- nvinfo : EIATTR_EXIT_INSTR_OFFSETS
	.align		4
        /*0024*/ 	.byte	0x04, 0x1c
        /*0026*/ 	.short	(.L_268 - .L_267)


	//   ....[0]....
.L_267:
        /*0028*/ 	.word	0x00000010


	//----- nvinfo : EIATTR_MAX_THREADS
	.align		4
.L_268:
        /*002c*/ 	.byte	0x04, 0x05
        /*002e*/ 	.short	(.L_270 - .L_269)
.L_269:
        /*0030*/ 	.word	0x00000080
        /*0034*/ 	.word	0x00000001
        /*0038*/ 	.word	0x00000001


	//----- nvinfo : EIATTR_CBANK_PARAM_SIZE
	.align		4
.L_270:
        /*003c*/ 	.byte	0x03, 0x19
        /*003e*/ 	.short	0x0418


	//----- nvinfo : EIATTR_PARAM_CBANK
	.align		4
        /*0040*/ 	.byte	0x04, 0x0a
        /*0042*/ 	.short	(.L_272 - .L_271)
	.align		4
.L_271:
        /*0044*/ 	.word	index@(.nv.constant0._ZN7cutlass13device_kernelIN5flash19enable_sm80_to_sm89INS1_16FlashAttnFwdSm80INS1_25CollectiveMainloopFwdSm80ILi4ELi1ELb0EN4cute5tupleIJNS5_1CILi128EEENS7_ILi48EEENS7_ILi96EEEEEELi96ENS_6half_tEfNS_4arch4Sm80ELb0ELb1ELb0ELb0ELb0ELb0ELb1ELb1EEENS1_21CollectiveEpilogueFwdINS6_IJS8_SA_S9_EEENS6_IJNS7_ILi1EEESI_SI_EEESC_SE_Li128ELb0ELb1ELb1ELb0EEENS1_19SingleTileSchedulerILb0ELb1ELb1ELi128EEEEEEEEEvNT_6ParamsE)
        /*0048*/ 	.short	0x0210
        /*004a*/ 	.short	0x0418


	//----- nvinfo : EIATTR_SW_WAR
	.align		4
.L_272:
        /*004c*/ 	.byte	0x04, 0x36
        /*004e*/ 	.short	(.L_274 - .L_273)
.L_273:
        /*0050*/ 	.word	0x00000008
.L_274:


//--------------------- .nv.info._ZN7cutlass13device_kernelIN5flash19enable_sm80_to_sm89INS1_16FlashAttnFwdSm80INS1_25CollectiveMainloopFwdSm80ILi4ELi1ELb0EN4cute5tupleIJNS5_1CILi128EEENS7_ILi48EEENS7_ILi96EEEEEELi96ENS_6half_tEfNS_4arch4Sm80ELb0ELb1ELb0ELb1ELb0ELb0ELb1ELb1EEENS1_21CollectiveEpilogueFwdINS6_IJS8_SA_S9_EEENS6_IJNS7_ILi1EEESI_SI_EEESC_SE_Li128ELb1ELb1ELb1ELb0EEENS1_36VarlenDynamicPersistentTileSchedulerILi128ELi48ELi128ELi128ELb1ELb1ELb0ELb1ELb0ELb1EEEEEEEEEvNT_6ParamsE --------------------------
	.section	.nv.info._ZN7cutlass13device_kernelIN5flash19enable_sm80_to_sm89INS1_16FlashAttnFwdSm80INS1_25CollectiveMainloopFwdSm80ILi4ELi1ELb0EN4cute5tupleIJNS5_1CILi128EEENS7_ILi48EEENS7_ILi96EEEEEELi96ENS_6half_tEfNS_4arch4Sm80ELb0ELb1ELb0ELb1ELb0ELb0ELb1ELb1EEENS1_21CollectiveEpilogueFwdINS6_IJS8_SA_S9_EEENS6_IJNS7_ILi1EEESI_SI_EEESC_SE_Li128ELb1ELb1ELb1ELb0EEENS1_36VarlenDynamicPersistentTileSchedulerILi128ELi48ELi128ELi128ELb1ELb1ELb0ELb1ELb0ELb1EEEEEEEEEvNT_6ParamsE,"",@"SHT_CUDA_INFO"
	.sectionflags	@""
	.align	4


	//----- nvinfo : EIATTR_CUDA_API_VERSION
	.align		4
        /*0000*/ 	.byte	0x04, 0x37
        /*0002*/ 	.short	(.L_276 - .L_275)
.L_275:
        /*0004*/ 	.word	0x00000082


	//----- nvinfo : EIATTR_KPARAM_INFO
	.align		4
.L_276:
        /*0008*/ 	.byte	0x04, 0x17
        /*000a*/ 	.short	(.L_278 - .L_277)
.L_277:
        /*000c*/ 	.word	0x00000000
        /*0010*/ 	.short	0x0000
        /*0012*/ 	.short	0x0000
        /*0014*/ 	.byte	0x00, 0xf0, 0xe1, 0x10


	//----- nvinfo : EIATTR_SPARSE_MMA_MASK
	.align		4
.L_278:
        /*0018*/ 	.byte	0x03, 0x50
        /*001a*/ 	.short	0x0000


	//----- nvinfo : EIATTR_MAXREG_COUNT
	.align		4
        /*001c*/ 	.byte	0x03, 0x1b
        /*001e*/ 	.short	0x00ff


	//----- nvinfo : EIATTR_MERCURY_ISA_VERSION
	.align		4
        /*0020*/ 	.byte	0x03, 0x5f
        /*0022*/ 	.short	0x0101


	//----- nvinfo : EIATTR_EXIT_INSTR_OFFSETS
	.align		4
        /*0024*/ 	.byte	0x04, 0x1c
        /*0026*/ 	.short	(.L_280 - .L_279)


	//   ....[0]....
.L_279:
        /*0028*/ 	.word	0x00000010


	//----- nvinfo : EIATTR_MAX_THREADS
	.align		4
.L_280:
        /*002c*/ 	.byte	0x04, 0x05
        /*002e*/ 	.short	(.L_282 - .L_281)
.L_281:
        /*0030*/ 	.word	0x00000080
        /*0034*/ 	.word	0x00000001
        /*0038*/ 	.word	0x00000001


	//----- nvinfo : EIATTR_CBANK_PARAM_SIZE
	.align		4
.L_282:
        /*003c*/ 	.byte	0x03, 0x19
        /*003e*/ 	.short	0x0438


	//----- nvinfo : EIATTR_PARAM_CBANK
	.align		4
        /*0040*/ 	.byte	0x04, 0x0a
        /*0042*/ 	.short	(.L_284 - .L_283)
	.align		4
.L_283:
        /*0044*/ 	.word	index@(.nv.constant0._ZN7cutlass13device_kernelIN5flash19enable_sm80_to_sm89INS1_16FlashAttnFwdSm80INS1_25CollectiveMainloopFwdSm80ILi4ELi1ELb0EN4cute5tupleIJNS5_1CILi128EEENS7_ILi48EEENS7_ILi96EEEEEELi96ENS_6half_tEfNS_4arch4Sm80ELb0ELb1ELb0ELb1ELb0ELb0ELb1ELb1EEENS1_21CollectiveEpilogueFwdINS6_IJS8_SA_S9_EEENS6_IJNS7_ILi1EEESI_SI_EEESC_SE_Li128ELb1ELb1ELb1ELb0EEENS1_36VarlenDynamicPersistentTileSchedulerILi128ELi48ELi128ELi128ELb1ELb1ELb0ELb1ELb0ELb1EEEEEEEEEvNT_6ParamsE)
        /*0048*/ 	.short	0x0210
        /*004a*/ 	.short	0x0438


	//----- nvinfo : EIATTR_SW_WAR
	.align		4
.L_284:
        /*004c*/ 	.byte	0x04, 0x36
        /*004e*/ 	.short	(.L_286 - .L_285)
.L_285:
        /*0050*/ 	.word	0x00000008
.L_286:


//--------------------- .nv.info._ZN7cutlass13device_kernelIN5flash19enable_sm80_to_sm89INS1_16FlashAttnFwdSm80INS1_25CollectiveMainloopFwdSm80ILi4ELi1ELb0EN4cute5tupleIJNS5_1CILi128EEENS7_ILi48EEENS7_ILi96EEEEEELi96ENS_6half_tEfNS_4arch4Sm80ELb0ELb1ELb0ELb1ELb0ELb1ELb1ELb1EEENS1_21CollectiveEpilogueFwdINS6_IJS8_SA_S9_EEENS6_IJNS7_ILi1EEESI_SI_EEESC_SE_Li128ELb1ELb1ELb1ELb0EEENS1_36VarlenDynamicPersistentTileSchedulerILi128ELi48ELi128ELi128ELb1ELb1ELb0ELb1ELb0ELb1EEEEEEEEEvNT_6ParamsE --------------------------
	.section	.nv.info._ZN7cutlass13device_kernelIN5flash19enable_sm80_to_sm89INS1_16FlashAttnFwdSm80INS1_25CollectiveMainloopFwdSm80ILi4ELi1ELb0EN4cute5tupleIJNS5_1CILi128EEENS7_ILi48EEENS7_ILi96EEEEEELi96ENS_6half_tEfNS_4arch4Sm80ELb0ELb1ELb0ELb1ELb0ELb1ELb1ELb1EEENS1_21CollectiveEpilogueFwdINS6_IJS8_SA_S9_EEENS6_IJNS7_ILi1EEESI_SI_EEESC_SE_Li128ELb1ELb1ELb1ELb0EEENS1_36VarlenDynamicPersistentTileSchedulerILi128ELi48ELi128ELi128ELb1ELb1ELb0ELb1ELb0ELb1EEEEEEEEEvNT_6ParamsE,"",@"SHT_CUDA_INFO"
	.sectionflags	@""
	.align	4


	//----- nvinfo : EIATTR_CUDA_API_VERSION
	.align		4
        /*0000*/ 	.byte	0x04, 0x37
        /*0002*/ 	.short	(.L_288 - .L_287)
.L_287:
        /*0004*/ 	.word	0x00000082


	//----- nvinfo : EIATTR_KPARAM_INFO
	.align		4
.L_288:
        /*0008*/ 	.byte	0x04, 0x17
        /*000a*/ 	.short	(.L_290 - .L_289)
.L_289:
        /*000c*/ 	.word	0x00000000
        /*0010*/ 	.short	0x0000
        /*0012*/ 	.short	0x0000
        /*0014*/ 	.byte	0x00, 0xf0, 0xe1, 0x10


	//----- nvinfo : EIATTR_SPARSE_MMA_MASK
	.align		4
.L_290:
        /*0018*/ 	.byte	0x03, 0x50
        /*001a*/ 	.short	0x0000


	//----- nvinfo : EIATTR_MAXREG_COUNT
	.align		4
        /*001c*/ 	.byte	0x03, 0x1b
        /*001e*/ 	.short	0x00ff


	//----- nvinfo : EIATTR_MERCURY_ISA_VERSION
	.align		4
        /*0020*/ 	.byte	0x03, 0x5f
        /*0022*/ 	.short	0x0101


	//----- nvinfo : EIATTR_EXIT_INSTR_OFFSETS
	.align		4
        /*0024*/ 	.byte	0x04, 0x1c
        /*0026*/ 	.short	(.L_292 - .L_291)


	//   ....[0]....
.L_291:
        /*0028*/ 	.word	0x00000010


	//----- nvinfo : EIATTR_MAX_THREADS
	.align		4
.L_292:
        /*002c*/ 	.byte	0x04, 0x05
        /*002e*/ 	.short	(.L_294 - .L_293)
.L_293:
        /*0030*/ 	.word	0x00000080
        /*0034*/ 	.word	0x00000001
        /*0038*/ 	.word	0x00000001


	//----- nvinfo : EIATTR_CBANK_PARAM_SIZE
	.align		4
.L_294:
        /*003c*/ 	.byte	0x03, 0x19
        /*003e*/ 	.short	0x0438


	//----- nvinfo : EIATTR_PARAM_CBANK
	.align		4
        /*0040*/ 	.byte	0x04, 0x0a
        /*0042*/ 	.short	(.L_296 - .L_295)
	.align		4
.L_295:
        /*0044*/ 	.word	index@(.nv.constant0._ZN7cutlass13device_kernelIN5flash19enable_sm80_to_sm89INS1_16FlashAttnFwdSm80INS1_25CollectiveMainloopFwdSm80ILi4ELi1ELb0EN4cute5tupleIJNS5_1CILi128EEENS7_ILi48EEENS7_ILi96EEEEEELi96ENS_6half_tEfNS_4arch4Sm80ELb0ELb1ELb0ELb1ELb0ELb1ELb1ELb1EEENS1_21CollectiveEpilogueFwdINS6_IJS8_SA_S9_EEENS6_IJNS7_ILi1EEESI_SI_EEESC_SE_Li128ELb1ELb1ELb1ELb0EEENS1_36VarlenDynamicPersistentTileSchedulerILi128ELi48ELi128ELi128ELb1ELb1ELb0ELb1ELb0ELb1EEEEEEEEEvNT_6ParamsE)
        /*0048*/ 	.short	0x0210
        /*004a*/ 	.short	0x0438


	//----- nvinfo : EIATTR_SW_WAR
	.align		4
.L_296:
        /*004c*/ 	.byte	0x04, 0x36
        /*004e*/ 	.short	(.L_298 - .L_297)
.L_297:
        /*0050*/ 	.word	0x00000008
.L_298:


//--------------------- .nv.info._ZN7cutlass13device_kernelIN5flash19enable_sm80_to_sm89INS1_16FlashAttnFwdSm80INS1_25CollectiveMainloopFwdSm80ILi4ELi1ELb0EN4cute5tupleIJNS5_1CILi128EEENS7_ILi64EEENS7_ILi96EEEEEELi96ENS_6half_tEfNS_4arch4Sm80ELb1ELb0ELb0ELb0ELb0ELb0ELb1ELb1EEENS1_21CollectiveEpilogueFwdINS6_IJS8_SA_S9_EEENS6_IJNS7_ILi1EEESI_SI_EEESC_SE_Li128ELb0ELb1ELb1ELb0EEENS1_30DynamicPersistentTileSchedulerILi128ELi128ELb1ELb1ELb0EEEEEEEEEvNT_6ParamsE --------------------------
	.section	.nv.info._ZN7cutlass13device_kernelIN5flash19enable_sm80_to_sm89INS1_16FlashAttnFwdSm80INS1_25CollectiveMainloopFwdSm80ILi4ELi1ELb0EN4cute5tupleIJNS5_1CILi128EEENS7_ILi64EEENS7_ILi96EEEEEELi96ENS_6half_tEfNS_4arch4Sm80ELb1ELb0ELb0ELb0ELb0ELb0ELb1ELb1EEENS1_21CollectiveEpilogueFwdINS6_IJS8_SA_S9_EEENS6_IJNS7_ILi1EEESI_SI_EEESC_SE_Li128ELb0ELb1ELb1ELb0EEENS1_30DynamicPersistentTileSchedulerILi128ELi128ELb1ELb1ELb0EEEEEEEEEvNT_6ParamsE,"",@"SHT_CUDA_INFO"
	.sectionflags	@""
	.align	4


	//----- nvinfo : EIATTR_CUDA_API_VERSION
	.align		4
        /*0000*/ 	.byte	0x04, 0x37
        /*0002*/ 	.short	(.L_300 - .L_299)
.L_299:
        /*0004*/ 	.word	0x00000082


	//----- nvinfo : EIATTR_KPARAM_INFO
	.align		4
.L_300:
        /*0008*/ 	.byte	0x04, 0x17
        /*000a*/ 	.short	(.L_302 - .L_301)
.L_301:
        /*000c*/ 	.word	0x00000000
        /*0010*/ 	.short	0x0000
        /*0012*/ 	.short	0x0000
        /*0014*/ 	.byte	0x00, 0xf0, 0xa1, 0x10


	//----- nvinfo : EIATTR_SPARSE_MMA_MASK
	.align		4
.L_302:
        /*0018*/ 	.byte	0x03, 0x50
        /*001a*/ 	.short	0x0000


	//----- nvinfo : EIATTR_MAXREG_COUNT
	.align		4
        /*001c*/ 	.byte	0x03, 0x1b
        /*001e*/ 	.short	0x00ff


	//----- nvinfo : EIATTR_MERCURY_ISA_VERSION
	.align		4
        /*0020*/ 	.byte	0x03, 0x5f
        /*0022*/ 	.short	0x0101


	//----- nvinfo : EIATTR_EXIT_INSTR_OFFSETS
	.align		4
        /*0024*/ 	.byte	0x04, 0x1c
        /*0026*/ 	.short	(.L_304 - .L_303)


	//   ....[0]....
.L_303:
        /*0028*/ 	.word	0x00000010


	//----- nvinfo : EIATTR_MAX_THREADS
	.align		4
.L_304:
        /*002c*/ 	.byte	0x04, 0x05
        /*002e*/ 	.short	(.L_306 - .L_305)
.L_305:
        /*0030*/ 	.word	0x00000080
        /*0034*/ 	.word	0x00000001
        /*0038*/ 	.word	0x00000001


	//----- nvinfo : EIATTR_CBANK_PARAM_SIZE
	.align		4
.L_306:
        /*003c*/ 	.byte	0x03, 0x19
        /*003e*/ 	.short	0x0428


	//----- nvinfo : EIATTR_PARAM_CBANK
	.align		4
        /*0040*/ 	.byte	0x04, 0x0a
        /*0042*/ 	.short	(.L_308 - .L_307)
	.align		4
.L_307:
        /*0044*/ 	.word	index@(.nv.constant0._ZN7cutlass13device_kernelIN5flash19enable_sm80_to_sm89INS1_16FlashAttnFwdSm80INS1_25CollectiveMainloopFwdSm80ILi4ELi1ELb0EN4cute5tupleIJNS5_1CILi128EEENS7_ILi64EEENS7_ILi96EEEEEELi96ENS_6half_tEfNS_4arch4Sm80ELb1ELb0ELb0ELb0ELb0ELb0ELb1ELb1EEENS1_21CollectiveEpilogueFwdINS6_IJS8_SA_S9_EEENS6_IJNS7_ILi1EEESI_SI_EEESC_SE_Li128ELb0ELb1ELb1ELb0EEENS1_30DynamicPersistentTileSchedulerILi128ELi128ELb1ELb1ELb0EEEEEEEEEvNT_6ParamsE)
        /*0048*/ 	.short	0x0210
        /*004a*/ 	.short	0x0428


	//----- nvinfo : EIATTR_SW_WAR
	.align		4
.L_308:
        /*004c*/ 	.byte	0x04, 0x36
        /*004e*/ 	.short	(.L_310 - .L_309)
.L_309:
        /*0050*/ 	.word	0x00000008
.L_310:


//--------------------- .nv.info._ZN7cutlass13device_kernelIN5flash19enable_sm80_to_sm89INS1_16FlashAttnFwdSm80INS1_25CollectiveMainloopFwdSm80ILi4ELi1ELb0EN4cute5tupleIJNS5_1CILi128EEENS7_ILi48EEENS7_ILi96EEEEEELi96ENS_6half_tEfNS_4arch4Sm80ELb1ELb0ELb0ELb1ELb0ELb0ELb1ELb1EEENS1_21CollectiveEpilogueFwdINS6_IJS8_SA_S9_EEENS6_IJNS7_ILi1EEESI_SI_EEESC_SE_Li128ELb1ELb1ELb1ELb0EEENS1_36VarlenDynamicPersistentTileSchedulerILi128ELi48ELi128ELi128ELb1ELb1ELb0ELb1ELb1ELb1EEEEEEEEEvNT_6ParamsE --------------------------
	.section	.nv.info._ZN7cutlass13device_kernelIN5flash19enable_sm80_to_sm89INS1_16FlashAttnFwdSm80INS1_25CollectiveMainloopFwdSm80ILi4ELi1ELb0EN4cute5tupleIJNS5_1CILi128EEENS7_ILi48EEENS7_ILi96EEEEEELi96ENS_6half_tEfNS_4arch4Sm80ELb1ELb0ELb0ELb1ELb0ELb0ELb1ELb1EEENS1_21CollectiveEpilogueFwdINS6_IJS8_SA_S9_EEENS6_IJNS7_ILi1EEESI_SI_EEESC_SE_Li128ELb1ELb1ELb1ELb0EEENS1_36VarlenDynamicPersistentTileSchedulerILi128ELi48ELi128ELi128ELb1ELb1ELb0ELb1ELb1ELb1EEEEEEEEEvNT_6ParamsE,"",@"SHT_CUDA_INFO"
	.sectionflags	@""
	.align	4


	//----- nvinfo : EIATTR_CUDA_API_VERSION
	.align		4
        /*0000*/ 	.byte	0x04, 0x37
        /*0002*/ 	.short	(.L_312 - .L_311)
.L_311:
        /*0004*/ 	.word	0x00000082


	//----- nvinfo : EIATTR_KPARAM_INFO
	.align		4
.L_312:
        /*0008*/ 	.byte	0x04, 0x17
        /*000a*/ 	.short	(.L_314 - .L_313)
.L_313:
        /*000c*/ 	.word	0x00000000
        /*0010*/ 	.short	0x0000
        /*0012*/ 	.short	0x0000
        /*0014*/ 	.byte	0x00, 0xf0, 0xe1, 0x10


	//----- nvinfo : EIATTR_SPARSE_MMA_MASK
	.align		4
.L_314:
        /*0018*/ 	.byte	0x03, 0x50
        /*001a*/ 	.short	0x0000


	//----- nvinfo : EIATTR_MAXREG_COUNT
	.align		4
        /*001c*/ 	.byte	0x03, 0x1b
        /*001e*/ 	.short	0x00ff


	//----- nvinfo : EIATTR_MERCURY_ISA_VERSION
	.align		4
        /*0020*/ 	.byte	0x03, 0x5f
        /*0022*/ 	.short	0x0101


	//----- nvinfo : EIATTR_EXIT_INSTR_OFFSETS
	.align		4
        /*0024*/ 	.byte	0x04, 0x1c
        /*0026*/ 	.short	(.L_316 - .L_315)


	//   ....[0]....
.L_315:
        /*0028*/ 	.word	0x00000010


	//----- nvinfo : EIATTR_MAX_THREADS
	.align		4
.L_316:
        /*002c*/ 	.byte	0x04, 0x05
        /*002e*/ 	.short	(.L_318 - .L_317)
.L_317:
        /*0030*/ 	.word	0x00000080
        /*0034*/ 	.word	0x00000001
        /*0038*/ 	.word	0x00000001


	//----- nvinfo : EIATTR_CBANK_PARAM_SIZE
	.align		4
.L_318:
        /*003c*/ 	.byte	0x03, 0x19
        /*003e*/ 	.short	0x0438


	//----- nvinfo : EIATTR_PARAM_CBANK
	.align		4
        /*0040*/ 	.byte	0x04, 0x0a
        /*0042*/ 	.short	(.L_320 - .L_319)
	.align		4
.L_319:
        /*0044*/ 	.word	index@(.nv.constant0._ZN7cutlass13device_kernelIN5flash19enable_sm80_to_sm89INS1_16FlashAttnFwdSm80INS1_25CollectiveMainloopFwdSm80ILi4ELi1ELb0EN4cute5tupleIJNS5_1CILi128EEENS7_ILi48EEENS7_ILi96EEEEEELi96ENS_6half_tEfNS_4arch4Sm80ELb1ELb0ELb0ELb1ELb0ELb0ELb1ELb1EEENS1_21CollectiveEpilogueFwdINS6_IJS8_SA_S9_EEENS6_IJNS7_ILi1EEESI_SI_EEESC_SE_Li128ELb1ELb1ELb1ELb0EEENS1_36VarlenDynamicPersistentTileSchedulerILi128ELi48ELi128ELi128ELb1ELb1ELb0ELb1ELb1ELb1EEEEEEEEEvNT_6ParamsE)
        /*0048*/ 	.short	0x0210
        /*004a*/ 	.short	0x0438


	//----- nvinfo : EIATTR_SW_WAR
	.align		4
.L_320:
        /*004c*/ 	.byte	0x04, 0x36
        /*004e*/ 	.short	(.L_322 - .L_321)
.L_321:
        /*0050*/ 	.word	0x00000008
.L_322:


//--------------------- .nv.info._ZN7cutlass13device_kernelIN5flash19enable_sm80_to_sm89INS1_16FlashAttnFwdSm80INS1_25CollectiveMainloopFwdSm80ILi4ELi1ELb0EN4cute5tupleIJNS5_1CILi128EEENS7_ILi48EEENS7_ILi96EEEEEELi96ENS_6half_tEfNS_4arch4Sm80ELb1ELb0ELb0ELb1ELb0ELb1ELb1ELb1EEENS1_21CollectiveEpilogueFwdINS6_IJS8_SA_S9_EEENS6_IJNS7_ILi1EEESI_SI_EEESC_SE_Li128ELb1ELb1ELb1ELb0EEENS1_36VarlenDynamicPersistentTileSchedulerILi128ELi48ELi128ELi128ELb1ELb1ELb0ELb1ELb1ELb1EEEEEEEEEvNT_6ParamsE --------------------------
	.section	.nv.info._ZN7cutlass13device_kernelIN5flash19enable_sm80_to_sm89INS1_16FlashAttnFwdSm80INS1_25CollectiveMainloopFwdSm80ILi4ELi1ELb0EN4cute5tupleIJNS5_1CILi128EEENS7_ILi48EEENS7_ILi96EEEEEELi96ENS_6half_tEfNS_4arch4Sm80ELb1ELb0ELb0ELb1ELb0ELb1ELb1ELb1EEENS1_21CollectiveEpilogueFwdINS6_IJS8_SA_S9_EEENS6_IJNS7_ILi1EEESI_SI_EEESC_SE_Li128ELb1ELb1ELb1ELb0EEENS1_36VarlenDynamicPersistentTileSchedulerILi128ELi48ELi128ELi128ELb1ELb1ELb0ELb1ELb1ELb1EEEEEEEEEvNT_6ParamsE,"",@"SHT_CUDA_INFO"
	.sectionflags	@""
	.align	4


	//----- nvinfo : EIATTR_CUDA_API_VERSION
	.align		4
        /*0000*/ 	.byte	0x04, 0x37
        /*0002*/ 	.short	(.L_324 - .L_323)
.L_323:
        /*0004*/ 	.word	0x00000082


	//----- nvinfo : EIATTR_KPARAM_INFO
	.align		4
.L_324:
        /*0008*/ 	.byte	0x04, 0x17
        /*000a*/ 	.short	(.L_326 - .L_325)
.L_325:
        /*000c*/ 	.word	0x00000000
        /*0010*/ 	.short	0x0000
        /*0012*/ 	.short	0x0000
        /*0014*/ 	.byte	0x00, 0xf0, 0xe1, 0x10


	//----- nvinfo : EIATTR_SPARSE_MMA_MASK
	.align		4
.L_326:
        /*0018*/ 	.byte	0x03, 0x50
        /*001a*/ 	.short	0x0000


	//----- nvinfo : EIATTR_MAXREG_COUNT
	.align		4
        /*001c*/ 	.byte	0x03, 0x1b
        /*001e*/ 	.short	0x00ff


	//----- nvinfo : EIATTR_MERCURY_ISA_VERSION
	.align		4
        /*0020*/ 	.byte	0x03, 0x5f
        /*0022*/ 	.short	0x0101


	//----- nvinfo : EIATTR_EXIT_INSTR_OFFSETS
	.align		4
        /*0024*/ 	.byte	0x04, 0x1c
        /*0026*/ 	.short	(.L_328 - .L_327)


	//   ....[0]....
.L_327:
        /*0028*/ 	.word	0x00000010


	//----- nvinfo : EIATTR_MAX_THREADS
	.align		4
.L_328:
        /*002c*/ 	.byte	0x04, 0x05
        /*002e*/ 	.short	(.L_330 - .L_329)
.L_329:
        /*0030*/ 	.word	0x00000080
        /*0034*/ 	.word	0x00000001
        /*0038*/ 	.word	0x00000001


	//----- nvinfo : EIATTR_CBANK_PARAM_SIZE
	.align		4
.L_330:
        /*003c*/ 	.byte	0x03, 0x19
        /*003e*/ 	.short	0x0438


	//----- nvinfo : EIATTR_PARAM_CBANK
	.align		4
        /*0040*/ 	.byte	0x04, 0x0a
        /*0042*/ 	.short	(.L_332 - .L_331)
	.align		4
.L_331:
        /*0044*/ 	.word	index@(.nv.constant0._ZN7cutlass13device_kernelIN5flash19enable_sm80_to_sm89INS1_16FlashAttnFwdSm80INS1_25CollectiveMainloopFwdSm80ILi4ELi1ELb0EN4cute5tupleIJNS5_1CILi128EEENS7_ILi48EEENS7_ILi96EEEEEELi96ENS_6half_tEfNS_4arch4Sm80ELb1ELb0ELb0ELb1ELb0ELb1ELb1ELb1EEENS1_21CollectiveEpilogueFwdINS6_IJS8_SA_S9_EEENS6_IJNS7_ILi1EEESI_SI_EEESC_SE_Li128ELb1ELb1ELb1ELb0EEENS1_36VarlenDynamicPersistentTileSchedulerILi128ELi48ELi128ELi128ELb1ELb1ELb0ELb1ELb1ELb1EEEEEEEEEvNT_6ParamsE)
        /*0048*/ 	.short	0x0210
        /*004a*/ 	.short	0x0438


	//----- nvinfo : EIATTR_SW_WAR
	.align		4
.L_332:
        /*004c*/ 	.byte	0x04, 0x36
        /*004e*/ 	.short	(.L_334 - .L_333)
.L_333:
        /*0050*/ 	.word	0x00000008
.L_334:


//--------------------- .nv.callgraph             --------------------------
	.section	.nv.callgraph,"",@"SHT_CUDA_CALLGRAPH"
	.align	4
	.sectionentsize	8
	.align		4
        /*0000*/ 	.word	0x00000000
	.align		4
        /*0004*/ 	.word	0xffffffff
	.align		4
        /*0008*/ 	.word	0x00000000
	.align		4
        /*000c*/ 	.word	0xfffffffe
	.align		4
        /*0010*/ 	.word	0x00000000
	.align		4
        /*0014*/ 	.word	0xfffffffd
	.align		4
        /*0018*/ 	.word	0x00000000
	.align		4
        /*001c*/ 	.word	0xfffffffc


//--------------------- .nv.constant4             --------------------------
	.section	.nv.constant4,"a",@progbits
	.align	8
	.align		8
.nv.constant4:
        /*0000*/ 	.dword	_ZN82_INTERNAL_2e67bb2b_46_flash_fwd_hdim96_fp16_split_softcapall_sm80_cu_744032ad_38344cuda3std3__45__cpo5beginE
	.align		8
        /*0008*/ 	.dword	_ZN82_INTERNAL_2e67bb2b_46_flash_fwd_hdim96_fp16_split_softcapall_sm80_cu_744032ad_38344cuda3std3__45__cpo3endE
	.align		8
        /*0010*/ 	.dword	_ZN82_INTERNAL_2e67bb2b_46_flash_fwd_hdim96_fp16_split_softcapall_sm80_cu_744032ad_38344cuda3std3__45__cpo6cbeginE
	.align		8
        /*0018*/ 	.dword	_ZN82_INTERNAL_2e67bb2b_46_flash_fwd_hdim96_fp16_split_softcapall_sm80_cu_744032ad_38344cuda3std3__45__cpo4cendE
	.align		8
        /*0020*/ 	.dword	_ZN82_INTERNAL_2e67bb2b_46_flash_fwd_hdim96_fp16_split_softcapall_sm80_cu_744032ad_38344cuda3std3__484_GLOBAL__N__2e67bb2b_46_flash_fwd_hdim96_fp16_split_softcapall_sm80_cu_744032ad_38346ignoreE
	.align		8
        /*0028*/ 	.dword	_ZN82_INTERNAL_2e67bb2b_46_flash_fwd_hdim96_fp16_split_softcapall_sm80_cu_744032ad_38344cuda3std3__419piecewise_constructE
	.align		8
        /*0030*/ 	.dword	_ZN82_INTERNAL_2e67bb2b_46_flash_fwd_hdim96_fp16_split_softcapall_sm80_cu_744032ad_38344cuda3std3__48in_placeE
	.align		8
        /*0038*/ 	.dword	_ZN82_INTERNAL_2e67bb2b_46_flash_fwd_hdim96_fp16_split_softcapall_sm80_cu_744032ad_38344cuda3std6ranges3__45__cpo4swapE
	.align		8
        /*0040*/ 	.dword	_ZN82_INTERNAL_2e67bb2b_46_flash_fwd_hdim96_fp16_split_softcapall_sm80_cu_744032ad_38344cuda3std6ranges3__45__cpo9iter_moveE
	.align		8
        /*0048*/ 	.dword	_ZN82_INTERNAL_2e67bb2b_46_flash_fwd_hdim96_fp16_split_softcapall_sm80_cu_744032ad_38344cute7productE
	.align		8
        /*0050*/ 	.dword	_ZN82_INTERNAL_2e67bb2b_46_flash_fwd_hdim96_fp16_split_softcapall_sm80_cu_744032ad_38344cute1_E


//--------------------- .text._ZN7cutlass13device_kernelIN5flash19enable_sm80_to_sm89INS1_16FlashAttnFwdSm80INS1_25CollectiveMainloopFwdSm80ILi4ELi1ELb0EN4cute5tupleIJNS5_1CILi128EEENS7_ILi64EEENS7_ILi96EEEEEELi96ENS_6half_tEfNS_4arch4Sm80ELb0ELb0ELb1ELb0ELb0ELb0ELb1ELb1EEENS1_21CollectiveEpilogueFwdINS6_IJS8_SA_S9_EEENS6_IJNS7_ILi1EEESI_SI_EEESC_SE_Li128ELb0ELb1ELb1ELb0EEENS1_19SingleTileSchedulerILb0ELb1ELb1ELi128EEEEEEEEEvNT_6ParamsE --------------------------
	.section	.text._ZN7cutlass13device_kernelIN5flash19enable_sm80_to_sm89INS1_16FlashAttnFwdSm80INS1_25CollectiveMainloopFwdSm80ILi4ELi1ELb0EN4cute5tupleIJNS5_1CILi128EEENS7_ILi64EEENS7_ILi96EEEEEELi96ENS_6half_tEfNS_4arch4Sm80ELb0ELb0ELb1ELb0ELb0ELb0ELb1ELb1EEENS1_21CollectiveEpilogueFwdINS6_IJS8_SA_S9_EEENS6_IJNS7_ILi1EEESI_SI_EEESC_SE_Li128ELb0ELb1ELb1ELb0EEENS1_19SingleTileSchedulerILb0ELb1ELb1ELi128EEEEEEEEEvNT_6ParamsE,"ax",@progbits
	.align	128
.text._ZN7cutlass13device_kernelIN5flash19enable_sm80_to_sm89INS1_16FlashAttnFwdSm80INS1_25CollectiveMainloopFwdSm80ILi4ELi1ELb0EN4cute5tupleIJNS5_1CILi128EEENS7_ILi64EEENS7_ILi96EEEEEELi96ENS_6half_tEfNS_4arch4Sm80ELb0ELb0ELb1ELb0ELb0ELb0ELb1ELb1EEENS1_21CollectiveEpilogueFwdINS6_IJS8_SA_S9_EEENS6_IJNS7_ILi1EEESI_SI_EEESC_SE_Li128ELb0ELb1ELb1ELb0EEENS1_19SingleTileSchedulerILb0ELb1ELb1ELi128EEEEEEEEEvNT_6ParamsE:
        .type           _ZN7cutlass13device_kernelIN5flash19enable_sm80_to_sm89INS1_16FlashAttnFwdSm80INS1_25CollectiveMainloopFwdSm80ILi4ELi1ELb0EN4cute5tupleIJNS5_1CILi128EEENS7_ILi64EEENS7_ILi96EEEEEELi96ENS_6half_tEfNS_4arch4Sm80ELb0ELb0ELb1ELb0ELb0ELb0ELb1ELb1EEENS1_21CollectiveEpilogueFwdINS6_IJS8_SA_S9_EEENS6_IJNS7_ILi1EEESI_SI_EEESC_SE_Li128ELb0ELb1ELb1ELb0EEENS1_19SingleTileSchedulerILb0ELb1ELb1ELi128EEEEEEEEEvNT_6ParamsE,@function
        .size           _ZN7cutlass13device_kernelIN5flash19enable_sm80_to_sm89INS1_16FlashAttnFwdSm80INS1_25CollectiveMainloopFwdSm80ILi4ELi1ELb0EN4cute5tupleIJNS5_1CILi128EEENS7_ILi64EEENS7_ILi96EEEEEELi96ENS_6half_tEfNS_4arch4Sm80ELb0ELb0ELb1ELb0ELb0ELb0ELb1ELb1EEENS1_21CollectiveEpilogueFwdINS6_IJS8_SA_S9_EEENS6_IJNS7_ILi1EEESI_SI_EEESC_SE_Li128ELb0ELb1ELb1ELb0EEENS1_19SingleTileSchedulerILb0ELb1ELb1ELi128EEEEEEEEEvNT_6ParamsE,(.L_x_18 - _ZN7cutlass13device_kernelIN5flash19enable_sm80_to_sm89INS1_16FlashAttnFwdSm80INS1_25CollectiveMainloopFwdSm80ILi4ELi1ELb0EN4cute5tupleIJNS5_1CILi128EEENS7_ILi64EEENS7_ILi96EEEEEELi96ENS_6half_tEfNS_4arch4Sm80ELb0ELb0ELb1ELb0ELb0ELb0ELb1ELb1EEENS1_21CollectiveEpilogueFwdINS6_IJS8_SA_S9_EEENS6_IJNS7_ILi1EEESI_SI_EEESC_SE_Li128ELb0ELb1ELb1ELb0EEENS1_19SingleTileSchedulerILb0ELb1ELb1ELi128EEEEEEEEEvNT_6ParamsE)
        .other          _ZN7cutlass13device_kernelIN5flash19enable_sm80_to_sm89INS1_16FlashAttnFwdSm80INS1_25CollectiveMainloopFwdSm80ILi4ELi1ELb0EN4cute5tupleIJNS5_1CILi128EEENS7_ILi64EEENS7_ILi96EEEEEELi96ENS_6half_tEfNS_4arch4Sm80ELb0ELb0ELb1ELb0ELb0ELb0ELb1ELb1EEENS1_21CollectiveEpilogueFwdINS6_IJS8_SA_S9_EEENS6_IJNS7_ILi1EEESI_SI_EEESC_SE_Li128ELb0ELb1ELb1ELb0EEENS1_19SingleTileSchedulerILb0ELb1ELb1ELi128EEEEEEEEEvNT_6ParamsE,@"STO_CUDA_ENTRY STV_DEFAULT"
_ZN7cutlass13device_kernelIN5flash19enable_sm80_to_sm89INS1_16FlashAttnFwdSm80INS1_25CollectiveMainloopFwdSm80ILi4ELi1ELb0EN4cute5tupleIJNS5_1CILi128EEENS7_ILi64EEENS7_ILi96EEEEEELi96ENS_6half_tEfNS_4arch4Sm80ELb0ELb0ELb1ELb0ELb0ELb0ELb1ELb1EEENS1_21CollectiveEpilogueFwdINS6_IJS8_SA_S9_EEENS6_IJNS7_ILi1EEESI_SI_EEESC_SE_Li128ELb0ELb1ELb1ELb0EEENS1_19SingleTileSchedulerILb0ELb1ELb1ELi128EEEEEEEEEvNT_6ParamsE:
[----:B------:R-:W-:Y:S01]  /*0000*/  LDC R1, c[0x0][0x28] ;  /* 0x00000a00ff017b82 */ /* 0x000fe20000000800 */
[----:B------:R-:W-:Y:S05]  /*0010*/  EXIT ;  /* 0x000000000000794d */ /* 0x000fea0003800000 */
.L_x_0:
[----:B------:R-:W-:-:S00]  /*0020*/  BRA `(.L_x_0) ;  /* 0xfffffffc00fc7947 */ /* 0x000fc0000383ffff */
[----:B------:R-:W-:-:S00]  /*0030*/  NOP ;  /* 0x0000000000007918 */ /* 0x000fc00000000000 */
        /* <DEDUP_REMOVED lines=12> */
.L_x_18:


//--------------------- .text._ZN7cutlass13device_kernelIN5flash19enable_sm80_to_sm89INS1_16FlashAttnFwdSm80INS1_25CollectiveMainloopFwdSm80ILi4ELi1ELb0EN4cute5tupleIJNS5_1CILi128EEENS7_ILi48EEENS7_ILi96EEEEEELi96ENS_6half_tEfNS_4arch4Sm80ELb0ELb0ELb1ELb1ELb0ELb0ELb1ELb1EEENS1_21CollectiveEpilogueFwdINS6_IJS8_SA_S9_EEENS6_IJNS7_ILi1EEESI_SI_EEESC_SE_Li128ELb1ELb1ELb1ELb0EEENS1_36VarlenDynamicPersistentTileSchedulerILi128ELi48ELi128ELi128ELb1ELb1ELb0ELb0ELb1ELb1EEEEEEEEEvNT_6ParamsE --------------------------
	.section	.text._ZN7cutlass13device_kernelIN5flash19enable_sm80_to_sm89INS1_16FlashAttnFwdSm80INS1_25CollectiveMainloopFwdSm80ILi4ELi1ELb0EN4cute5tupleIJNS5_1CILi128EEENS7_ILi48EEENS7_ILi96EEEEEELi96ENS_6half_tEfNS_4arch4Sm80ELb0ELb0ELb1ELb1ELb0ELb0ELb1ELb1EEENS1_21CollectiveEpilogueFwdINS6_IJS8_SA_S9_EEENS6_IJNS7_ILi1EEESI_SI_EEESC_SE_Li128ELb1ELb1ELb1ELb0EEENS1_36VarlenDynamicPersistentTileSchedulerILi128ELi48ELi128ELi128ELb1ELb1ELb0ELb0ELb1ELb1EEEEEEEEEvNT_6ParamsE,"ax",@progbits
	.align	128
.text._ZN7cutlass13device_kernelIN5flash19enable_sm80_to_sm89INS1_16FlashAttnFwdSm80INS1_25CollectiveMainloopFwdSm80ILi4ELi1ELb0EN4cute5tupleIJNS5_1CILi128EEENS7_ILi48EEENS7_ILi96EEEEEELi96ENS_6half_tEfNS_4arch4Sm80ELb0ELb0ELb1ELb1ELb0ELb0ELb1ELb1EEENS1_21CollectiveEpilogueFwdINS6_IJS8_SA_S9_EEENS6_IJNS7_ILi1EEESI_SI_EEESC_SE_Li128ELb1ELb1ELb1ELb0EEENS1_36VarlenDynamicPersistentTileSchedulerILi128ELi48ELi128ELi128ELb1ELb1ELb0ELb0ELb1ELb1EEEEEEEEEvNT_6ParamsE:
        .type           _ZN7cutlass13device_kernelIN5flash19enable_sm80_to_sm89INS1_16FlashAttnFwdSm80INS1_25CollectiveMainloopFwdSm80ILi4ELi1ELb0EN4cute5tupleIJNS5_1CILi128EEENS7_ILi48EEENS7_ILi96EEEEEELi96ENS_6half_tEfNS_4arch4Sm80ELb0ELb0ELb1ELb1ELb0ELb0ELb1ELb1EEENS1_21CollectiveEpilogueFwdINS6_IJS8_SA_S9_EEENS6_IJNS7_ILi1EEESI_SI_EEESC_SE_Li128ELb1ELb1ELb1ELb0EEENS1_36VarlenDynamicPersistentTileSchedulerILi128ELi48ELi128ELi128ELb1ELb1ELb0ELb0ELb1ELb1EEEEEEEEEvNT_6ParamsE,@function
        .size           _ZN7cutlass13device_kernelIN5flash19enable_sm80_to_sm89INS1_16FlashAttnFwdSm80INS1_25CollectiveMainloopFwdSm80ILi4ELi1ELb0EN4cute5tupleIJNS5_1CILi128EEENS7_ILi48EEENS7_ILi96EEEEEELi96ENS_6half_tEfNS_4arch4Sm80ELb0ELb0ELb1ELb1ELb0ELb0ELb1ELb1EEENS1_21CollectiveEpilogueFwdINS6_IJS8_SA_S9_EEENS6_IJNS7_ILi1EEESI_SI_EEESC_SE_Li128ELb1ELb1ELb1ELb0EEENS1_36VarlenDynamicPersistentTileSchedulerILi128ELi48ELi128ELi128ELb1ELb1ELb0ELb0ELb1ELb1EEEEEEEEEvNT_6ParamsE,(.L_x_19 - _ZN7cutlass13device_kernelIN5flash19enable_sm80_to_sm89INS1_16FlashAttnFwdSm80INS1_25CollectiveMainloopFwdSm80ILi4ELi1ELb0EN4cute5tupleIJNS5_1CILi128EEENS7_ILi48EEENS7_ILi96EEEEEELi96ENS_6half_tEfNS_4arch4Sm80ELb0ELb0ELb1ELb1ELb0ELb0ELb1ELb1EEENS1_21CollectiveEpilogueFwdINS6_IJS8_SA_S9_EEENS6_IJNS7_ILi1EEESI_SI_EEESC_SE_Li128ELb1ELb1ELb1ELb0EEENS1_36VarlenDynamicPersistentTileSchedulerILi128ELi48ELi128ELi128ELb1ELb1ELb0ELb0ELb1ELb1EEEEEEEEEvNT_6ParamsE)
        .other          _ZN7cutlass13device_kernelIN5flash19enable_sm80_to_sm89INS1_16FlashAttnFwdSm80INS1_25CollectiveMainloopFwdSm80ILi4ELi1ELb0EN4cute5tupleIJNS5_1CILi128EEENS7_ILi48EEENS7_ILi96EEEEEELi96ENS_6half_tEfNS_4arch4Sm80ELb0ELb0ELb1ELb1ELb0ELb0ELb1ELb1EEENS1_21CollectiveEpilogueFwdINS6_IJS8_SA_S9_EEENS6_IJNS7_ILi1EEESI_SI_EEESC_SE_Li128ELb1ELb1ELb1ELb0EEENS1_36VarlenDynamicPersistentTileSchedulerILi128ELi48ELi128ELi128ELb1ELb1ELb0ELb0ELb1ELb1EEEEEEEEEvNT_6ParamsE,@"STO_CUDA_ENTRY STV_DEFAULT"
_ZN7cutlass13device_kernelIN5flash19enable_sm80_to_sm89INS1_16FlashAttnFwdSm80INS1_25CollectiveMainloopFwdSm80ILi4ELi1ELb0EN4cute5tupleIJNS5_1CILi128EEENS7_ILi48EEENS7_ILi96EEEEEELi96ENS_6half_tEfNS_4arch4Sm80ELb0ELb0ELb1ELb1ELb0ELb0ELb1ELb1EEENS1_21CollectiveEpilogueFwdINS6_IJS8_SA_S9_EEENS6_IJNS7_ILi1EEESI_SI_EEESC_SE_Li128ELb1ELb1ELb1ELb0EEENS1_36VarlenDynamicPersistentTileSchedulerILi128ELi48ELi128ELi128ELb1ELb1ELb0ELb0ELb1ELb1EEEEEEEEEvNT_6ParamsE:
[----:B------:R-:W-:Y:S01]  /*0000*/  LDC R1, c[0x0][0x28] ;  /* 0x00000a00ff017b82 */ /* 0x000fe20000000800 */
[----:B------:R-:W-:Y:S05]  /*0010*/  EXIT ;  /* 0x000000000000794d */ /* 0x000fea0003800000 */
.L_x_1:
        /* <DEDUP_REMOVED lines=14> */
.L_x_19:


//--------------------- .text._ZN7cutlass13device_kernelIN5flash19enable_sm80_to_sm89INS1_16FlashAttnFwdSm80INS1_25CollectiveMainloopFwdSm80ILi4ELi1ELb0EN4cute5tupleIJNS5_1CILi128EEENS7_ILi48EEENS7_ILi96EEEEEELi96ENS_6half_tEfNS_4arch4Sm80ELb0ELb0ELb1ELb1ELb0ELb1ELb1ELb1EEENS1_21CollectiveEpilogueFwdINS6_IJS8_SA_S9_EEENS6_IJNS7_ILi1EEESI_SI_EEESC_SE_Li128ELb1ELb1ELb1ELb0EEENS1_36VarlenDynamicPersistentTileSchedulerILi128ELi48ELi128ELi128ELb1ELb1ELb0ELb0ELb1ELb1EEEEEEEEEvNT_6ParamsE --------------------------
	.section	.text._ZN7cutlass13device_kernelIN5flash19enable_sm80_to_sm89INS1_16FlashAttnFwdSm80INS1_25CollectiveMainloopFwdSm80ILi4ELi1ELb0EN4cute5tupleIJNS5_1CILi128EEENS7_ILi48EEENS7_ILi96EEEEEELi96ENS_6half_tEfNS_4arch4Sm80ELb0ELb0ELb1ELb1ELb0ELb1ELb1ELb1EEENS1_21CollectiveEpilogueFwdINS6_IJS8_SA_S9_EEENS6_IJNS7_ILi1EEESI_SI_EEESC_SE_Li128ELb1ELb1ELb1ELb0EEENS1_36VarlenDynamicPersistentTileSchedulerILi128ELi48ELi128ELi128ELb1ELb1ELb0ELb0ELb1ELb1EEEEEEEEEvNT_6ParamsE,"ax",@progbits
	.align	128
.text._ZN7cutlass13device_kernelIN5flash19enable_sm80_to_sm89INS1_16FlashAttnFwdSm80INS1_25CollectiveMainloopFwdSm80ILi4ELi1ELb0EN4cute5tupleIJNS5_1CILi128EEENS7_ILi48EEENS7_ILi96EEEEEELi96ENS_6half_tEfNS_4arch4Sm80ELb0ELb0ELb1ELb1ELb0ELb1ELb1ELb1EEENS1_21CollectiveEpilogueFwdINS6_IJS8_SA_S9_EEENS6_IJNS7_ILi1EEESI_SI_EEESC_SE_Li128ELb1ELb1ELb1ELb0EEENS1_36VarlenDynamicPersistentTileSchedulerILi128ELi48ELi128ELi128ELb1ELb1ELb0ELb0ELb1ELb1EEEEEEEEEvNT_6ParamsE:
        .type           _ZN7cutlass13device_kernelIN5flash19enable_sm80_to_sm89INS1_16FlashAttnFwdSm80INS1_25CollectiveMainloopFwdSm80ILi4ELi1ELb0EN4cute5tupleIJNS5_1CILi128EEENS7_ILi48EEENS7_ILi96EEEEEELi96ENS_6half_tEfNS_4arch4Sm80ELb0ELb0ELb1ELb1ELb0ELb1ELb1ELb1EEENS1_21CollectiveEpilogueFwdINS6_IJS8_SA_S9_EEENS6_IJNS7_ILi1EEESI_SI_EEESC_SE_Li128ELb1ELb1ELb1ELb0EEENS1_36VarlenDynamicPersistentTileSchedulerILi128ELi48ELi128ELi128ELb1ELb1ELb0ELb0ELb1ELb1EEEEEEEEEvNT_6ParamsE,@function
        .size           _ZN7cutlass13device_kernelIN5flash19enable_sm80_to_sm89INS1_16FlashAttnFwdSm80INS1_25CollectiveMainloopFwdSm80ILi4ELi1ELb0EN4cute5tupleIJNS5_1CILi128EEENS7_ILi48EEENS7_ILi96EEEEEELi96ENS_6half_tEfNS_4arch4Sm80ELb0ELb0ELb1ELb1ELb0ELb1ELb1ELb1EEENS1_21CollectiveEpilogueFwdINS6_IJS8_SA_S9_EEENS6_IJNS7_ILi1EEESI_SI_EEESC_SE_Li128ELb1ELb1ELb1ELb0EEENS1_36VarlenDynamicPersistentTileSchedulerILi128ELi48ELi128ELi128ELb1ELb1ELb0ELb0ELb1ELb1EEEEEEEEEvNT_6ParamsE,(.L_x_20 - _ZN7cutlass13device_kernelIN5flash19enable_sm80_to_sm89INS1_16FlashAttnFwdSm80INS1_25CollectiveMainloopFwdSm80ILi4ELi1ELb0EN4cute5tupleIJNS5_1CILi128EEENS7_ILi48EEENS7_ILi96EEEEEELi96ENS_6half_tEfNS_4arch4Sm80ELb0ELb0ELb1ELb1ELb0ELb1ELb1ELb1EEENS1_21CollectiveEpilogueFwdINS6_IJS8_SA_S9_EEENS6_IJNS7_ILi1EEESI_SI_EEESC_SE_Li128ELb1ELb1ELb1ELb0EEENS1_36VarlenDynamicPersistentTileSchedulerILi128ELi48ELi128ELi128ELb1ELb1ELb0ELb0ELb1ELb1EEEEEEEEEvNT_6ParamsE)
        .other          _ZN7cutlass13device_kernelIN5flash19enable_sm80_to_sm89INS1_16FlashAttnFwdSm80INS1_25CollectiveMainloopFwdSm80ILi4ELi1ELb0EN4cute5tupleIJNS5_1CILi128EEENS7_ILi48EEENS7_ILi96EEEEEELi96ENS_6half_tEfNS_4arch4Sm80ELb0ELb0ELb1ELb1ELb0ELb1ELb1ELb1EEENS1_21CollectiveEpilogueFwdINS6_IJS8_SA_S9_EEENS6_IJNS7_ILi1EEESI_SI_EEESC_SE_Li128ELb1ELb1ELb1ELb0EEENS1_36VarlenDynamicPersistentTileSchedulerILi128ELi48ELi128ELi128ELb1ELb1ELb0ELb0ELb1ELb1EEEEEEEEEvNT_6ParamsE,@"STO_CUDA_ENTRY STV_DEFAULT"
_ZN7cutlass13device_kernelIN5flash19enable_sm80_to_sm89INS1_16FlashAttnFwdSm80INS1_25CollectiveMainloopFwdSm80ILi4ELi1ELb0EN4cute5tupleIJNS5_1CILi128EEENS7_ILi48EEENS7_ILi96EEEEEELi96ENS_6half_tEfNS_4arch4Sm80ELb0ELb0ELb1ELb1ELb0ELb1ELb1ELb1EEENS1_21CollectiveEpilogueFwdINS6_IJS8_SA_S9_EEENS6_IJNS7_ILi1EEESI_SI_EEESC_SE_Li128ELb1ELb1ELb1ELb0EEENS1_36VarlenDynamicPersistentTileSchedulerILi128ELi48ELi128ELi128ELb1ELb1ELb0ELb0ELb1ELb1EEEEEEEEEvNT_6ParamsE:
[----:B------:R-:W-:Y:S01]  /*0000*/  LDC R1, c[0x0][0x28] ;  /* 0x00000a00ff017b82 */ /* 0x000fe20000000800 */
[----:B------:R-:W-:Y:S05]  /*0010*/  EXIT ;  /* 0x000000000000794d */ /* 0x000fea0003800000 */
.L_x_2:
        /* <DEDUP_REMOVED lines=14> */
.L_x_20:


//--------------------- .text._ZN7cutlass13device_kernelIN5flash19enable_sm80_to_sm89INS1_16FlashAttnFwdSm80INS1_25CollectiveMainloopFwdSm80ILi4ELi1ELb0EN4cute5tupleIJNS5_1CILi128EEENS7_ILi48EEENS7_ILi96EEEEEELi96ENS_6half_tEfNS_4arch4Sm80ELb0ELb1ELb1ELb0ELb0ELb0ELb1ELb1EEENS1_21CollectiveEpilogueFwdINS6_IJS8_SA_S9_EEENS6_IJNS7_ILi1EEESI_SI_EEESC_SE_Li128ELb0ELb1ELb1ELb0EEENS1_19SingleTileSchedulerILb0ELb1ELb1ELi128EEEEEEEEEvNT_6ParamsE --------------------------
	.section	.text._ZN7cutlass13device_kernelIN5flash19enable_sm80_to_sm89INS1_16FlashAttnFwdSm80INS1_25CollectiveMainloopFwdSm80ILi4ELi1ELb0EN4cute5tupleIJNS5_1CILi128EEENS7_ILi48EEENS7_ILi96EEEEEELi96ENS_6half_tEfNS_4arch4Sm80ELb0ELb1ELb1ELb0ELb0ELb0ELb1ELb1EEENS1_21CollectiveEpilogueFwdINS6_IJS8_SA_S9_EEENS6_IJNS7_ILi1EEESI_SI_EEESC_SE_Li128ELb0ELb1ELb1ELb0EEENS1_19SingleTileSchedulerILb0ELb1ELb1ELi128EEEEEEEEEvNT_6ParamsE,"ax",@progbits
	.align	128
.text._ZN7cutlass13device_kernelIN5flash19enable_sm80_to_sm89INS1_16FlashAttnFwdSm80INS1_25CollectiveMainloopFwdSm80ILi4ELi1ELb0EN4cute5tupleIJNS5_1CILi128EEENS7_ILi48EEENS7_ILi96EEEEEELi96ENS_6half_tEfNS_4arch4Sm80ELb0ELb1ELb1ELb0ELb0ELb0ELb1ELb1EEENS1_21CollectiveEpilogueFwdINS6_IJS8_SA_S9_EEENS6_IJNS7_ILi1EEESI_SI_EEESC_SE_Li128ELb0ELb1ELb1ELb0EEENS1_19SingleTileSchedulerILb0ELb1ELb1ELi128EEEEEEEEEvNT_6ParamsE:
        .type           _ZN7cutlass13device_kernelIN5flash19enable_sm80_to_sm89INS1_16FlashAttnFwdSm80INS1_25CollectiveMainloopFwdSm80ILi4ELi1ELb0EN4cute5tupleIJNS5_1CILi128EEENS7_ILi48EEENS7_ILi96EEEEEELi96ENS_6half_tEfNS_4arch4Sm80ELb0ELb1ELb1ELb0ELb0ELb0ELb1ELb1EEENS1_21CollectiveEpilogueFwdINS6_IJS8_SA_S9_EEENS6_IJNS7_ILi1EEESI_SI_EEESC_SE_Li128ELb0ELb1ELb1ELb0EEENS1_19SingleTileSchedulerILb0ELb1ELb1ELi128EEEEEEEEEvNT_6ParamsE,@function
        .size           _ZN7cutlass13device_kernelIN5flash19enable_sm80_to_sm89INS1_16FlashAttnFwdSm80INS1_25CollectiveMainloopFwdSm80ILi4ELi1ELb0EN4cute5tupleIJNS5_1CILi128EEENS7_ILi48EEENS7_ILi96EEEEEELi96ENS_6half_tEfNS_4arch4Sm80ELb0ELb1ELb1ELb0ELb0ELb0ELb1ELb1EEENS1_21CollectiveEpilogueFwdINS6_IJS8_SA_S9_EEENS6_IJNS7_ILi1EEESI_SI_EEESC_SE_Li128ELb0ELb1ELb1ELb0EEENS1_19SingleTileSchedulerILb0ELb1ELb1ELi128EEEEEEEEEvNT_6ParamsE,(.L_x_21 - _ZN7cutlass13device_kernelIN5flash19enable_sm80_to_sm89INS1_16FlashAttnFwdSm80INS1_25CollectiveMainloopFwdSm80ILi4ELi1ELb0EN4cute5tupleIJNS5_1CILi128EEENS7_ILi48EEENS7_ILi96EEEEEELi96ENS_6half_tEfNS_4arch4Sm80ELb0ELb1ELb1ELb0ELb0ELb0ELb1ELb1EEENS1_21CollectiveEpilogueFwdINS6_IJS8_SA_S9_EEENS6_IJNS7_ILi1EEESI_SI_EEESC_SE_Li128ELb0ELb1ELb1ELb0EEENS1_19SingleTileSchedulerILb0ELb1ELb1ELi128EEEEEEEEEvNT_6ParamsE)
        .other          _ZN7cutlass13device_kernelIN5flash19enable_sm80_to_sm89INS1_16FlashAttnFwdSm80INS1_25CollectiveMainloopFwdSm80ILi4ELi1ELb0EN4cute5tupleIJNS5_1CILi128EEENS7_ILi48EEENS7_ILi96EEEEEELi96ENS_6half_tEfNS_4arch4Sm80ELb0ELb1ELb1ELb0ELb0ELb0ELb1ELb1EEENS1_21CollectiveEpilogueFwdINS6_IJS8_SA_S9_EEENS6_IJNS7_ILi1EEESI_SI_EEESC_SE_Li128ELb0ELb1ELb1ELb0EEENS1_19SingleTileSchedulerILb0ELb1ELb1ELi128EEEEEEEEEvNT_6ParamsE,@"STO_CUDA_ENTRY STV_DEFAULT"
_ZN7cutlass13device_kernelIN5flash19enable_sm80_to_sm89INS1_16FlashAttnFwdSm80INS1_25CollectiveMainloopFwdSm80ILi4ELi1ELb0EN4cute5tupleIJNS5_1CILi128EEENS7_ILi48EEENS7_ILi96EEEEEELi96ENS_6half_tEfNS_4arch4Sm80ELb0ELb1ELb1ELb0ELb0ELb0ELb1ELb1EEENS1_21CollectiveEpilogueFwdINS6_IJS8_SA_S9_EEENS6_IJNS7_ILi1EEESI_SI_EEESC_SE_Li128ELb0ELb1ELb1ELb0EEENS1_19SingleTileSchedulerILb0ELb1ELb1ELi128EEEEEEEEEvNT_6ParamsE:
[----:B------:R-:W-:Y:S01]  /*0000*/  LDC R1, c[0x0][0x28] ;  /* 0x00000a00ff017b82 */ /* 0x000fe20000000800 */
[----:B------:R-:W-:Y:S05]  /*0010*/  EXIT ;  /* 0x000000000000794d */ /* 0x000fea0003800000 */
.L_x_3:
        /* <DEDUP_REMOVED lines=14> */
.L_x_21:


//--------------------- .text._ZN7cutlass13device_kernelIN5flash19enable_sm80_to_sm89INS1_16FlashAttnFwdSm80INS1_25CollectiveMainloopFwdSm80ILi4ELi1ELb0EN4cute5tupleIJNS5_1CILi128EEENS7_ILi48EEENS7_ILi96EEEEEELi96ENS_6half_tEfNS_4arch4Sm80ELb0ELb1ELb1ELb1ELb0ELb0ELb1ELb1EEENS1_21CollectiveEpilogueFwdINS6_IJS8_SA_S9_EEENS6_IJNS7_ILi1EEESI_SI_EEESC_SE_Li128ELb1ELb1ELb1ELb0EEENS1_36VarlenDynamicPersistentTileSchedulerILi128ELi48ELi128ELi128ELb1ELb1ELb0ELb1ELb0ELb1EEEEEEEEEvNT_6ParamsE --------------------------
	.section	.text._ZN7cutlass13device_kernelIN5flash19enable_sm80_to_sm89INS1_16FlashAttnFwdSm80INS1_25CollectiveMainloopFwdSm80ILi4ELi1ELb0EN4cute5tupleIJNS5_1CILi128EEENS7_ILi48EEENS7_ILi96EEEEEELi96ENS_6half_tEfNS_4arch4Sm80ELb0ELb1ELb1ELb1ELb0ELb0ELb1ELb1EEENS1_21CollectiveEpilogueFwdINS6_IJS8_SA_S9_EEENS6_IJNS7_ILi1EEESI_SI_EEESC_SE_Li128ELb1ELb1ELb1ELb0EEENS1_36VarlenDynamicPersistentTileSchedulerILi128ELi48ELi128ELi128ELb1ELb1ELb0ELb1ELb0ELb1EEEEEEEEEvNT_6ParamsE,"ax",@progbits
	.align	128
.text._ZN7cutlass13device_kernelIN5flash19enable_sm80_to_sm89INS1_16FlashAttnFwdSm80INS1_25CollectiveMainloopFwdSm80ILi4ELi1ELb0EN4cute5tupleIJNS5_1CILi128EEENS7_ILi48EEENS7_ILi96EEEEEELi96ENS_6half_tEfNS_4arch4Sm80ELb0ELb1ELb1ELb1ELb0ELb0ELb1ELb1EEENS1_21CollectiveEpilogueFwdINS6_IJS8_SA_S9_EEENS6_IJNS7_ILi1EEESI_SI_EEESC_SE_Li128ELb1ELb1ELb1ELb0EEENS1_36VarlenDynamicPersistentTileSchedulerILi128ELi48ELi128ELi128ELb1ELb1ELb0ELb1ELb0ELb1EEEEEEEEEvNT_6ParamsE:
        .type           _ZN7cutlass13device_kernelIN5flash19enable_sm80_to_sm89INS1_16FlashAttnFwdSm80INS1_25CollectiveMainloopFwdSm80ILi4ELi1ELb0EN4cute5tupleIJNS5_1CILi128EEENS7_ILi48EEENS7_ILi96EEEEEELi96ENS_6half_tEfNS_4arch4Sm80ELb0ELb1ELb1ELb1ELb0ELb0ELb1ELb1EEENS1_21CollectiveEpilogueFwdINS6_IJS8_SA_S9_EEENS6_IJNS7_ILi1EEESI_SI_EEESC_SE_Li128ELb1ELb1ELb1ELb0EEENS1_36VarlenDynamicPersistentTileSchedulerILi128ELi48ELi128ELi128ELb1ELb1ELb0ELb1ELb0ELb1EEEEEEEEEvNT_6ParamsE,@function
        .size           _ZN7cutlass13device_kernelIN5flash19enable_sm80_to_sm89INS1_16FlashAttnFwdSm80INS1_25CollectiveMainloopFwdSm80ILi4ELi1ELb0EN4cute5tupleIJNS5_1CILi128EEENS7_ILi48EEENS7_ILi96EEEEEELi96ENS_6half_tEfNS_4arch4Sm80ELb0ELb1ELb1ELb1ELb0ELb0ELb1ELb1EEENS1_21CollectiveEpilogueFwdINS6_IJS8_SA_S9_EEENS6_IJNS7_ILi1EEESI_SI_EEESC_SE_Li128ELb1ELb1ELb1ELb0EEENS1_36VarlenDynamicPersistentTileSchedulerILi128ELi48ELi128ELi128ELb1ELb1ELb0ELb1ELb0ELb1EEEEEEEEEvNT_6ParamsE,(.L_x_22 - _ZN7cutlass13device_kernelIN5flash19enable_sm80_to_sm89INS1_16FlashAttnFwdSm80INS1_25CollectiveMainloopFwdSm80ILi4ELi1ELb0EN4cute5tupleIJNS5_1CILi128EEENS7_ILi48EEENS7_ILi96EEEEEELi96ENS_6half_tEfNS_4arch4Sm80ELb0ELb1ELb1ELb1ELb0ELb0ELb1ELb1EEENS1_21CollectiveEpilogueFwdINS6_IJS8_SA_S9_EEENS6_IJNS7_ILi1EEESI_SI_EEESC_SE_Li128ELb1ELb1ELb1ELb0EEENS1_36VarlenDynamicPersistentTileSchedulerILi128ELi48ELi128ELi128ELb1ELb1ELb0ELb1ELb0ELb1EEEEEEEEEvNT_6ParamsE)
        .other          _ZN7cutlass13device_kernelIN5flash19enable_sm80_to_sm89INS1_16FlashAttnFwdSm80INS1_25CollectiveMainloopFwdSm80ILi4ELi1ELb0EN4cute5tupleIJNS5_1CILi128EEENS7_ILi48EEENS7_ILi96EEEEEELi96ENS_6half_tEfNS_4arch4Sm80ELb0ELb1ELb1ELb1ELb0ELb0ELb1ELb1EEENS1_21CollectiveEpilogueFwdINS6_IJS8_SA_S9_EEENS6_IJNS7_ILi1EEESI_SI_EEESC_SE_Li128ELb1ELb1ELb1ELb0EEENS1_36VarlenDynamicPersistentTileSchedulerILi128ELi48ELi128ELi128ELb1ELb1ELb0ELb1ELb0ELb1EEEEEEEEEvNT_6ParamsE,@"STO_CUDA_ENTRY STV_DEFAULT"
_ZN7cutlass13device_kernelIN5flash19enable_sm80_to_sm89INS1_16FlashAttnFwdSm80INS1_25CollectiveMainloopFwdSm80ILi4ELi1ELb0EN4cute5tupleIJNS5_1CILi128EEENS7_ILi48EEENS7_ILi96EEEEEELi96ENS_6half_tEfNS_4arch4Sm80ELb0ELb1ELb1ELb1ELb0ELb0ELb1ELb1EEENS1_21CollectiveEpilogueFwdINS6_IJS8_SA_S9_EEENS6_IJNS7_ILi1EEESI_SI_EEESC_SE_Li128ELb1ELb1ELb1ELb0EEENS1_36VarlenDynamicPersistentTileSchedulerILi128ELi48ELi128ELi128ELb1ELb1ELb0ELb1ELb0ELb1EEEEEEEEEvNT_6ParamsE:
[----:B------:R-:W-:Y:S01]  /*0000*/  LDC R1, c[0x0][0x28] ;  /* 0x00000a00ff017b82 */ /* 0x000fe20000000800 */
[----:B------:R-:W-:Y:S05]  /*0010*/  EXIT ;  /* 0x000000000000794d */ /* 0x000fea0003800000 */
.L_x_4:
        /* <DEDUP_REMOVED lines=14> */
.L_x_22:


//--------------------- .text._ZN7cutlass13device_kernelIN5flash19enable_sm80_to_sm89INS1_16FlashAttnFwdSm80INS1_25CollectiveMainloopFwdSm80ILi4ELi1ELb0EN4cute5tupleIJNS5_1CILi128EEENS7_ILi48EEENS7_ILi96EEEEEELi96ENS_6half_tEfNS_4arch4Sm80ELb0ELb1ELb1ELb1ELb0ELb1ELb1ELb1EEENS1_21CollectiveEpilogueFwdINS6_IJS8_SA_S9_EEENS6_IJNS7_ILi1EEESI_SI_EEESC_SE_Li128ELb1ELb1ELb1ELb0EEENS1_36VarlenDynamicPersistentTileSchedulerILi128ELi48ELi128ELi128ELb1ELb1ELb0ELb1ELb0ELb1EEEEEEEEEvNT_6ParamsE --------------------------
	.section	.text._ZN7cutlass13device_kernelIN5flash19enable_sm80_to_sm89INS1_16FlashAttnFwdSm80INS1_25CollectiveMainloopFwdSm80ILi4ELi1ELb0EN4cute5tupleIJNS5_1CILi128EEENS7_ILi48EEENS7_ILi96EEEEEELi96ENS_6half_tEfNS_4arch4Sm80ELb0ELb1ELb1ELb1ELb0ELb1ELb1ELb1EEENS1_21CollectiveEpilogueFwdINS6_IJS8_SA_S9_EEENS6_IJNS7_ILi1EEESI_SI_EEESC_SE_Li128ELb1ELb1ELb1ELb0EEENS1_36VarlenDynamicPersistentTileSchedulerILi128ELi48ELi128ELi128ELb1ELb1ELb0ELb1ELb0ELb1EEEEEEEEEvNT_6ParamsE,"ax",@progbits
	.align	128
.text._ZN7cutlass13device_kernelIN5flash19enable_sm80_to_sm89INS1_16FlashAttnFwdSm80INS1_25CollectiveMainloopFwdSm80ILi4ELi1ELb0EN4cute5tupleIJNS5_1CILi128EEENS7_ILi48EEENS7_ILi96EEEEEELi96ENS_6half_tEfNS_4arch4Sm80ELb0ELb1ELb1ELb1ELb0ELb1ELb1ELb1EEENS1_21CollectiveEpilogueFwdINS6_IJS8_SA_S9_EEENS6_IJNS7_ILi1EEESI_SI_EEESC_SE_Li128ELb1ELb1ELb1ELb0EEENS1_36VarlenDynamicPersistentTileSchedulerILi128ELi48ELi128ELi128ELb1ELb1ELb0ELb1ELb0ELb1EEEEEEEEEvNT_6ParamsE:
        .type           _ZN7cutlass13device_kernelIN5flash19enable_sm80_to_sm89INS1_16FlashAttnFwdSm80INS1_25CollectiveMainloopFwdSm80ILi4ELi1ELb0EN4cute5tupleIJNS5_1CILi128EEENS7_ILi48EEENS7_ILi96EEEEEELi96ENS_6half_tEfNS_4arch4Sm80ELb0ELb1ELb1ELb1ELb0ELb1ELb1ELb1EEENS1_21CollectiveEpilogueFwdINS6_IJS8_SA_S9_EEENS6_IJNS7_ILi1EEESI_SI_EEESC_SE_Li128ELb1ELb1ELb1ELb0EEENS1_36VarlenDynamicPersistentTileSchedulerILi128ELi48ELi128ELi128ELb1ELb1ELb0ELb1ELb0ELb1EEEEEEEEEvNT_6ParamsE,@function
        .size           _ZN7cutlass13device_kernelIN5flash19enable_sm80_to_sm89INS1_16FlashAttnFwdSm80INS1_25CollectiveMainloopFwdSm80ILi4ELi1ELb0EN4cute5tupleIJNS5_1CILi128EEENS7_ILi48EEENS7_ILi96EEEEEELi96ENS_6half_tEfNS_4arch4Sm80ELb0ELb1ELb1ELb1ELb0ELb1ELb1ELb1EEENS1_21CollectiveEpilogueFwdINS6_IJS8_SA_S9_EEENS6_IJNS7_ILi1EEESI_SI_EEESC_SE_Li128ELb1ELb1ELb1ELb0EEENS1_36VarlenDynamicPersistentTileSchedulerILi128ELi48ELi128ELi128ELb1ELb1ELb0ELb1ELb0ELb1EEEEEEEEEvNT_6ParamsE,(.L_x_23 - _ZN7cutlass13device_kernelIN5flash19enable_sm80_to_sm89INS1_16FlashAttnFwdSm80INS1_25CollectiveMainloopFwdSm80ILi4ELi1ELb0EN4cute5tupleIJNS5_1CILi128EEENS7_ILi48EEENS7_ILi96EEEEEELi96ENS_6half_tEfNS_4arch4Sm80ELb0ELb1ELb1ELb1ELb0ELb1ELb1ELb1EEENS1_21CollectiveEpilogueFwdINS6_IJS8_SA_S9_EEENS6_IJNS7_ILi1EEESI_SI_EEESC_SE_Li128ELb1ELb1ELb1ELb0EEENS1_36VarlenDynamicPersistentTileSchedulerILi128ELi48ELi128ELi128ELb1ELb1ELb0ELb1ELb0ELb1EEEEEEEEEvNT_6ParamsE)
        .other          _ZN7cutlass13device_kernelIN5flash19enable_sm80_to_sm89INS1_16FlashAttnFwdSm80INS1_25CollectiveMainloopFwdSm80ILi4ELi1ELb0EN4cute5tupleIJNS5_1CILi128EEENS7_ILi48EEENS7_ILi96EEEEEELi96ENS_6half_tEfNS_4arch4Sm80ELb0ELb1ELb1ELb1ELb0ELb1ELb1ELb1EEENS1_21CollectiveEpilogueFwdINS6_IJS8_SA_S9_EEENS6_IJNS7_ILi1EEESI_SI_EEESC_SE_Li128ELb1ELb1ELb1ELb0EEENS1_36VarlenDynamicPersistentTileSchedulerILi128ELi48ELi128ELi128ELb1ELb1ELb0ELb1ELb0ELb1EEEEEEEEEvNT_6ParamsE,@"STO_CUDA_ENTRY STV_DEFAULT"
_ZN7cutlass13device_kernelIN5flash19enable_sm80_to_sm89INS1_16FlashAttnFwdSm80INS1_25CollectiveMainloopFwdSm80ILi4ELi1ELb0EN4cute5tupleIJNS5_1CILi128EEENS7_ILi48EEENS7_ILi96EEEEEELi96ENS_6half_tEfNS_4arch4Sm80ELb0ELb1ELb1ELb1ELb0ELb1ELb1ELb1EEENS1_21CollectiveEpilogueFwdINS6_IJS8_SA_S9_EEENS6_IJNS7_ILi1EEESI_SI_EEESC_SE_Li128ELb1ELb1ELb1ELb0EEENS1_36VarlenDynamicPersistentTileSchedulerILi128ELi48ELi128ELi128ELb1ELb1ELb0ELb1ELb0ELb1EEEEEEEEEvNT_6ParamsE:
[----:B------:R-:W-:Y:S01]  /*0000*/  LDC R1, c[0x0][0x28] ;  /* 0x00000a00ff017b82 */ /* 0x000fe20000000800 */
[----:B------:R-:W-:Y:S05]  /*0010*/  EXIT ;  /* 0x000000000000794d */ /* 0x000fea0003800000 */
.L_x_5:
        /* <DEDUP_REMOVED lines=14> */
.L_x_23:


//--------------------- .text._ZN7cutlass13device_kernelIN5flash19enable_sm80_to_sm89INS1_16FlashAttnFwdSm80INS1_25CollectiveMainloopFwdSm80ILi4ELi1ELb0EN4cute5tupleIJNS5_1CILi128EEENS7_ILi64EEENS7_ILi96EEEEEELi96ENS_6half_tEfNS_4arch4Sm80ELb1ELb0ELb1ELb0ELb0ELb0ELb1ELb1EEENS1_21CollectiveEpilogueFwdINS6_IJS8_SA_S9_EEENS6_IJNS7_ILi1EEESI_SI_EEESC_SE_Li128ELb0ELb1ELb1ELb0EEENS1_30DynamicPersistentTileSchedulerILi128ELi128ELb1ELb1ELb0EEEEEEEEEvNT_6ParamsE --------------------------
	.section	.text._ZN7cutlass13device_kernelIN5flash19enable_sm80_to_sm89INS1_16FlashAttnFwdSm80INS1_25CollectiveMainloopFwdSm80ILi4ELi1ELb0EN4cute5tupleIJNS5_1CILi128EEENS7_ILi64EEENS7_ILi96EEEEEELi96ENS_6half_tEfNS_4arch4Sm80ELb1ELb0ELb1ELb0ELb0ELb0ELb1ELb1EEENS1_21CollectiveEpilogueFwdINS6_IJS8_SA_S9_EEENS6_IJNS7_ILi1EEESI_SI_EEESC_SE_Li128ELb0ELb1ELb1ELb0EEENS1_30DynamicPersistentTileSchedulerILi128ELi128ELb1ELb1ELb0EEEEEEEEEvNT_6ParamsE,"ax",@progbits
	.align	128
.text._ZN7cutlass13device_kernelIN5flash19enable_sm80_to_sm89INS1_16FlashAttnFwdSm80INS1_25CollectiveMainloopFwdSm80ILi4ELi1ELb0EN4cute5tupleIJNS5_1CILi128EEENS7_ILi64EEENS7_ILi96EEEEEELi96ENS_6half_tEfNS_4arch4Sm80ELb1ELb0ELb1ELb0ELb0ELb0ELb1ELb1EEENS1_21CollectiveEpilogueFwdINS6_IJS8_SA_S9_EEENS6_IJNS7_ILi1EEESI_SI_EEESC_SE_Li128ELb0ELb1ELb1ELb0EEENS1_30DynamicPersistentTileSchedulerILi128ELi128ELb1ELb1ELb0EEEEEEEEEvNT_6ParamsE:
        .type           _ZN7cutlass13device_kernelIN5flash19enable_sm80_to_sm89INS1_16FlashAttnFwdSm80INS1_25CollectiveMainloopFwdSm80ILi4ELi1ELb0EN4cute5tupleIJNS5_1CILi128EEENS7_ILi64EEENS7_ILi96EEEEEELi96ENS_6half_tEfNS_4arch4Sm80ELb1ELb0ELb1ELb0ELb0ELb0ELb1ELb1EEENS1_21CollectiveEpilogueFwdINS6_IJS8_SA_S9_EEENS6_IJNS7_ILi1EEESI_SI_EEESC_SE_Li128ELb0ELb1ELb1ELb0EEENS1_30DynamicPersistentTileSchedulerILi128ELi128ELb1ELb1ELb0EEEEEEEEEvNT_6ParamsE,@function
        .size           _ZN7cutlass13device_kernelIN5flash19enable_sm80_to_sm89INS1_16FlashAttnFwdSm80INS1_25CollectiveMainloopFwdSm80ILi4ELi1ELb0EN4cute5tupleIJNS5_1CILi128EEENS7_ILi64EEENS7_ILi96EEEEEELi96ENS_6half_tEfNS_4arch4Sm80ELb1ELb0ELb1ELb0ELb0ELb0ELb1ELb1EEENS1_21CollectiveEpilogueFwdINS6_IJS8_SA_S9_EEENS6_IJNS7_ILi1EEESI_SI_EEESC_SE_Li128ELb0ELb1ELb1ELb0EEENS1_30DynamicPersistentTileSchedulerILi128ELi128ELb1ELb1ELb0EEEEEEEEEvNT_6ParamsE,(.L_x_24 - _ZN7cutlass13device_kernelIN5flash19enable_sm80_to_sm89INS1_16FlashAttnFwdSm80INS1_25CollectiveMainloopFwdSm80ILi4ELi1ELb0EN4cute5tupleIJNS5_1CILi128EEENS7_ILi64EEENS7_ILi96EEEEEELi96ENS_6half_tEfNS_4arch4Sm80ELb1ELb0ELb1ELb0ELb0ELb0ELb1ELb1EEENS1_21CollectiveEpilogueFwdINS6_IJS8_SA_S9_EEENS6_IJNS7_ILi1EEESI_SI_EEESC_SE_Li128ELb0ELb1ELb1ELb0EEENS1_30DynamicPersistentTileSchedulerILi128ELi128ELb1ELb1ELb0EEEEEEEEEvNT_6ParamsE)
        .other          _ZN7cutlass13device_kernelIN5flash19enable_sm80_to_sm89INS1_16FlashAttnFwdSm80INS1_25CollectiveMainloopFwdSm80ILi4ELi1ELb0EN4cute5tupleIJNS5_1CILi128EEENS7_ILi64EEENS7_ILi96EEEEEELi96ENS_6half_tEfNS_4arch4Sm80ELb1ELb0ELb1ELb0ELb0ELb0ELb1ELb1EEENS1_21CollectiveEpilogueFwdINS6_IJS8_SA_S9_EEENS6_IJNS7_ILi1EEESI_SI_EEESC_SE_Li128ELb0ELb1ELb1ELb0EEENS1_30DynamicPersistentTileSchedulerILi128ELi128ELb1ELb1ELb0EEEEEEEEEvNT_6ParamsE,@"STO_CUDA_ENTRY STV_DEFAULT"
_ZN7cutlass13device_kernelIN5flash19enable_sm80_to_sm89INS1_16FlashAttnFwdSm80INS1_25CollectiveMainloopFwdSm80ILi4ELi1ELb0EN4cute5tupleIJNS5_1CILi128EEENS7_ILi64EEENS7_ILi96EEEEEELi96ENS_6half_tEfNS_4arch4Sm80ELb1ELb0ELb1ELb0ELb0ELb0ELb1ELb1EEENS1_21CollectiveEpilogueFwdINS6_IJS8_SA_S9_EEENS6_IJNS7_ILi1EEESI_SI_EEESC_SE_Li128ELb0ELb1ELb1ELb0EEENS1_30DynamicPersistentTileSchedulerILi128ELi128ELb1ELb1ELb0EEEEEEEEEvNT_6ParamsE:
[----:B------:R-:W-:Y:S01]  /*0000*/  LDC R1, c[0x0][0x28] ;  /* 0x00000a00ff017b82 */ /* 0x000fe20000000800 */
[----:B------:R-:W-:Y:S05]  /*0010*/  EXIT ;  /* 0x000000000000794d */ /* 0x000fea0003800000 */
.L_x_6:
        /* <DEDUP_REMOVED lines=14> */
.L_x_24:


//--------------------- .text._ZN7cutlass13device_kernelIN5flash19enable_sm80_to_sm89INS1_16FlashAttnFwdSm80INS1_25CollectiveMainloopFwdSm80ILi4ELi1ELb0EN4cute5tupleIJNS5_1CILi128EEENS7_ILi48EEENS7_ILi96EEEEEELi96ENS_6half_tEfNS_4arch4Sm80ELb1ELb0ELb1ELb1ELb0ELb0ELb1ELb1EEENS1_21CollectiveEpilogueFwdINS6_IJS8_SA_S9_EEENS6_IJNS7_ILi1EEESI_SI_EEESC_SE_Li128ELb1ELb1ELb1ELb0EEENS1_36VarlenDynamicPersistentTileSchedulerILi128ELi48ELi128ELi128ELb1ELb1ELb0ELb1ELb1ELb1EEEEEEEEEvNT_6ParamsE --------------------------
	.section	.text._ZN7cutlass13device_kernelIN5flash19enable_sm80_to_sm89INS1_16FlashAttnFwdSm80INS1_25CollectiveMainloopFwdSm80ILi4ELi1ELb0EN4cute5tupleIJNS5_1CILi128EEENS7_ILi48EEENS7_ILi96EEEEEELi96ENS_6half_tEfNS_4arch4Sm80ELb1ELb0ELb1ELb1ELb0ELb0ELb1ELb1EEENS1_21CollectiveEpilogueFwdINS6_IJS8_SA_S9_EEENS6_IJNS7_ILi1EEESI_SI_EEESC_SE_Li128ELb1ELb1ELb1ELb0EEENS1_36VarlenDynamicPersistentTileSchedulerILi128ELi48ELi128ELi128ELb1ELb1ELb0ELb1ELb1ELb1EEEEEEEEEvNT_6ParamsE,"ax",@progbits
	.align	128
.text._ZN7cutlass13device_kernelIN5flash19enable_sm80_to_sm89INS1_16FlashAttnFwdSm80INS1_25CollectiveMainloopFwdSm80ILi4ELi1ELb0EN4cute5tupleIJNS5_1CILi128EEENS7_ILi48EEENS7_ILi96EEEEEELi96ENS_6half_tEfNS_4arch4Sm80ELb1ELb0ELb1ELb1ELb0ELb0ELb1ELb1EEENS1_21CollectiveEpilogueFwdINS6_IJS8_SA_S9_EEENS6_IJNS7_ILi1EEESI_SI_EEESC_SE_Li128ELb1ELb1ELb1ELb0EEENS1_36VarlenDynamicPersistentTileSchedulerILi128ELi48ELi128ELi128ELb1ELb1ELb0ELb1ELb1ELb1EEEEEEEEEvNT_6ParamsE:
        .type           _ZN7cutlass13device_kernelIN5flash19enable_sm80_to_sm89INS1_16FlashAttnFwdSm80INS1_25CollectiveMainloopFwdSm80ILi4ELi1ELb0EN4cute5tupleIJNS5_1CILi128EEENS7_ILi48EEENS7_ILi96EEEEEELi96ENS_6half_tEfNS_4arch4Sm80ELb1ELb0ELb1ELb1ELb0ELb0ELb1ELb1EEENS1_21CollectiveEpilogueFwdINS6_IJS8_SA_S9_EEENS6_IJNS7_ILi1EEESI_SI_EEESC_SE_Li128ELb1ELb1ELb1ELb0EEENS1_36VarlenDynamicPersistentTileSchedulerILi128ELi48ELi128ELi128ELb1ELb1ELb0ELb1ELb1ELb1EEEEEEEEEvNT_6ParamsE,@function
        .size           _ZN7cutlass13device_kernelIN5flash19enable_sm80_to_sm89INS1_16FlashAttnFwdSm80INS1_25CollectiveMainloopFwdSm80ILi4ELi1ELb0EN4cute5tupleIJNS5_1CILi128EEENS7_ILi48EEENS7_ILi96EEEEEELi96ENS_6half_tEfNS_4arch4Sm80ELb1ELb0ELb1ELb1ELb0ELb0ELb1ELb1EEENS1_21CollectiveEpilogueFwdINS6_IJS8_SA_S9_EEENS6_IJNS7_ILi1EEESI_SI_EEESC_SE_Li128ELb1ELb1ELb1ELb0EEENS1_36VarlenDynamicPersistentTileSchedulerILi128ELi48ELi128ELi128ELb1ELb1ELb0ELb1ELb1ELb1EEEEEEEEEvNT_6ParamsE,(.L_x_25 - _ZN7cutlass13device_kernelIN5flash19enable_sm80_to_sm89INS1_16FlashAttnFwdSm80INS1_25CollectiveMainloopFwdSm80ILi4ELi1ELb0EN4cute5tupleIJNS5_1CILi128EEENS7_ILi48EEENS7_ILi96EEEEEELi96ENS_6half_tEfNS_4arch4Sm80ELb1ELb0ELb1ELb1ELb0ELb0ELb1ELb1EEENS1_21CollectiveEpilogueFwdINS6_IJS8_SA_S9_EEENS6_IJNS7_ILi1EEESI_SI_EEESC_SE_Li128ELb1ELb1ELb1ELb0EEENS1_36VarlenDynamicPersistentTileSchedulerILi128ELi48ELi128ELi128ELb1ELb1ELb0ELb1ELb1ELb1EEEEEEEEEvNT_6ParamsE)
        .other          _ZN7cutlass13device_kernelIN5flash19enable_sm80_to_sm89INS1_16FlashAttnFwdSm80INS1_25CollectiveMainloopFwdSm80ILi4ELi1ELb0EN4cute5tupleIJNS5_1CILi128EEENS7_ILi48EEENS7_ILi96EEEEEELi96ENS_6half_tEfNS_4arch4Sm80ELb1ELb0ELb1ELb1ELb0ELb0ELb1ELb1EEENS1_21CollectiveEpilogueFwdINS6_IJS8_SA_S9_EEENS6_IJNS7_ILi1EEESI_SI_EEESC_SE_Li128ELb1ELb1ELb1ELb0EEENS1_36VarlenDynamicPersistentTileSchedulerILi128ELi48ELi128ELi128ELb1ELb1ELb0ELb1ELb1ELb1EEEEEEEEEvNT_6ParamsE,@"STO_CUDA_ENTRY STV_DEFAULT"
_ZN7cutlass13device_kernelIN5flash19enable_sm80_to_sm89INS1_16FlashAttnFwdSm80INS1_25CollectiveMainloopFwdSm80ILi4ELi1ELb0EN4cute5tupleIJNS5_1CILi128EEENS7_ILi48EEENS7_ILi96EEEEEELi96ENS_6half_tEfNS_4arch4Sm80ELb1ELb0ELb1ELb1ELb0ELb0ELb1ELb1EEENS1_21CollectiveEpilogueFwdINS6_IJS8_SA_S9_EEENS6_IJNS7_ILi1EEESI_SI_EEESC_SE_Li128ELb1ELb1ELb1ELb0EEENS1_36VarlenDynamicPersistentTileSchedulerILi128ELi48ELi128ELi128ELb1ELb1ELb0ELb1ELb1ELb1EEEEEEEEEvNT_6ParamsE:
[----:B------:R-:W-:Y:S01]  /*0000*/  LDC R1, c[0x0][0x28] ;  /* 0x00000a00ff017b82 */ /* 0x000fe20000000800 */
[----:B------:R-:W-:Y:S05]  /*0010*/  EXIT ;  /* 0x000000000000794d */ /* 0x000fea0003800000 */
.L_x_7:
        /* <DEDUP_REMOVED lines=14> */
.L_x_25:


//--------------------- .text._ZN7cutlass13device_kernelIN5flash19enable_sm80_to_sm89INS1_16FlashAttnFwdSm80INS1_25CollectiveMainloopFwdSm80ILi4ELi1ELb0EN4cute5tupleIJNS5_1CILi128EEENS7_ILi48EEENS7_ILi96EEEEEELi96ENS_6half_tEfNS_4arch4Sm80ELb1ELb0ELb1ELb1ELb0ELb1ELb1ELb1EEENS1_21CollectiveEpilogueFwdINS6_IJS8_SA_S9_EEENS6_IJNS7_ILi1EEESI_SI_EEESC_SE_Li128ELb1ELb1ELb1ELb0EEENS1_36VarlenDynamicPersistentTileSchedulerILi128ELi48ELi128ELi128ELb1ELb1ELb0ELb1ELb1ELb1EEEEEEEEEvNT_6ParamsE --------------------------
	.section	.text._ZN7cutlass13device_kernelIN5flash19enable_sm80_to_sm89INS1_16FlashAttnFwdSm80INS1_25CollectiveMainloopFwdSm80ILi4ELi1ELb0EN4cute5tupleIJNS5_1CILi128EEENS7_ILi48EEENS7_ILi96EEEEEELi96ENS_6half_tEfNS_4arch4Sm80ELb1ELb0ELb1ELb1ELb0ELb1ELb1ELb1EEENS1_21CollectiveEpilogueFwdINS6_IJS8_SA_S9_EEENS6_IJNS7_ILi1EEESI_SI_EEESC_SE_Li128ELb1ELb1ELb1ELb0EEENS1_36VarlenDynamicPersistentTileSchedulerILi128ELi48ELi128ELi128ELb1ELb1ELb0ELb1ELb1ELb1EEEEEEEEEvNT_6ParamsE,"ax",@progbits
	.align	128
.text._ZN7cutlass13device_kernelIN5flash19enable_sm80_to_sm89INS1_16FlashAttnFwdSm80INS1_25CollectiveMainloopFwdSm80ILi4ELi1ELb0EN4cute5tupleIJNS5_1CILi128EEENS7_ILi48EEENS7_ILi96EEEEEELi96ENS_6half_tEfNS_4arch4Sm80ELb1ELb0ELb1ELb1ELb0ELb1ELb1ELb1EEENS1_21CollectiveEpilogueFwdINS6_IJS8_SA_S9_EEENS6_IJNS7_ILi1EEESI_SI_EEESC_SE_Li128ELb1ELb1ELb1ELb0EEENS1_36VarlenDynamicPersistentTileSchedulerILi128ELi48ELi128ELi128ELb1ELb1ELb0ELb1ELb1ELb1EEEEEEEEEvNT_6ParamsE:
        .type           _ZN7cutlass13device_kernelIN5flash19enable_sm80_to_sm89INS1_16FlashAttnFwdSm80INS1_25CollectiveMainloopFwdSm80ILi4ELi1ELb0EN4cute5tupleIJNS5_1CILi128EEENS7_ILi48EEENS7_ILi96EEEEEELi96ENS_6half_tEfNS_4arch4Sm80ELb1ELb0ELb1ELb1ELb0ELb1ELb1ELb1EEENS1_21CollectiveEpilogueFwdINS6_IJS8_SA_S9_EEENS6_IJNS7_ILi1EEESI_SI_EEESC_SE_Li128ELb1ELb1ELb1ELb0EEENS1_36VarlenDynamicPersistentTileSchedulerILi128ELi48ELi128ELi128ELb1ELb1ELb0ELb1ELb1ELb1EEEEEEEEEvNT_6ParamsE,@function
        .size           _ZN7cutlass13device_kernelIN5flash19enable_sm80_to_sm89INS1_16FlashAttnFwdSm80INS1_25CollectiveMainloopFwdSm80ILi4ELi1ELb0EN4cute5tupleIJNS5_1CILi128EEENS7_ILi48EEENS7_ILi96EEEEEELi96ENS_6half_tEfNS_4arch4Sm80ELb1ELb0ELb1ELb1ELb0ELb1ELb1ELb1EEENS1_21CollectiveEpilogueFwdINS6_IJS8_SA_S9_EEENS6_IJNS7_ILi1EEESI_SI_EEESC_SE_Li128ELb1ELb1ELb1ELb0EEENS1_36VarlenDynamicPersistentTileSchedulerILi128ELi48ELi128ELi128ELb1ELb1ELb0ELb1ELb1ELb1EEEEEEEEEvNT_6ParamsE,(.L_x_26 - _ZN7cutlass13device_kernelIN5flash19enable_sm80_to_sm89INS1_16FlashAttnFwdSm80INS1_25CollectiveMainloopFwdSm80ILi4ELi1ELb0EN4cute5tupleIJNS5_1CILi128EEENS7_ILi48EEENS7_ILi96EEEEEELi96ENS_6half_tEfNS_4arch4Sm80ELb1ELb0ELb1ELb1ELb0ELb1ELb1ELb1EEENS1_21CollectiveEpilogueFwdINS6_IJS8_SA_S9_EEENS6_IJNS7_ILi1EEESI_SI_EEESC_SE_Li128ELb1ELb1ELb1ELb0EEENS1_36VarlenDynamicPersistentTileSchedulerILi128ELi48ELi128ELi128ELb1ELb1ELb0ELb1ELb1ELb1EEEEEEEEEvNT_6ParamsE)
        .other          _ZN7cutlass13device_kernelIN5flash19enable_sm80_to_sm89INS1_16FlashAttnFwdSm80INS1_25CollectiveMainloopFwdSm80ILi4ELi1ELb0EN4cute5tupleIJNS5_1CILi128EEENS7_ILi48EEENS7_ILi96EEEEEELi96ENS_6half_tEfNS_4arch4Sm80ELb1ELb0ELb1ELb1ELb0ELb1ELb1ELb1EEENS1_21CollectiveEpilogueFwdINS6_IJS8_SA_S9_EEENS6_IJNS7_ILi1EEESI_SI_EEESC_SE_Li128ELb1ELb1ELb1ELb0EEENS1_36VarlenDynamicPersistentTileSchedulerILi128ELi48ELi128ELi128ELb1ELb1ELb0ELb1ELb1ELb1EEEEEEEEEvNT_6ParamsE,@"STO_CUDA_ENTRY STV_DEFAULT"
_ZN7cutlass13device_kernelIN5flash19enable_sm80_to_sm89INS1_16FlashAttnFwdSm80INS1_25CollectiveMainloopFwdSm80ILi4ELi1ELb0EN4cute5tupleIJNS5_1CILi128EEENS7_ILi48EEENS7_ILi96EEEEEELi96ENS_6half_tEfNS_4arch4Sm80ELb1ELb0ELb1ELb1ELb0ELb1ELb1ELb1EEENS1_21CollectiveEpilogueFwdINS6_IJS8_SA_S9_EEENS6_IJNS7_ILi1EEESI_SI_EEESC_SE_Li128ELb1ELb1ELb1ELb0EEENS1_36VarlenDynamicPersistentTileSchedulerILi128ELi48ELi128ELi128ELb1ELb1ELb0ELb1ELb1ELb1EEEEEEEEEvNT_6ParamsE:
[----:B------:R-:W-:Y:S01]  /*0000*/  LDC R1, c[0x0][0x28] ;  /* 0x00000a00ff017b82 */ /* 0x000fe20000000800 */
[----:B------:R-:W-:Y:S05]  /*0010*/  EXIT ;  /* 0x000000000000794d */ /* 0x000fea0003800000 */
.L_x_8:
        /* <DEDUP_REMOVED lines=14> */
.L_x_26:


//--------------------- .text._ZN7cutlass13device_kernelIN5flash19enable_sm80_to_sm89INS1_16FlashAttnFwdSm80INS1_25CollectiveMainloopFwdSm80ILi4ELi1ELb0EN4cute5tupleIJNS5_1CILi128EEENS7_ILi64EEENS7_ILi96EEEEEELi96ENS_6half_tEfNS_4arch4Sm80ELb0ELb0ELb0ELb0ELb0ELb0ELb1ELb1EEENS1_21CollectiveEpilogueFwdINS6_IJS8_SA_S9_EEENS6_IJNS7_ILi1EEESI_SI_EEESC_SE_Li128ELb0ELb1ELb1ELb0EEENS1_19SingleTileSchedulerILb0ELb1ELb1ELi128EEEEEEEEEvNT_6ParamsE --------------------------
	.section	.text._ZN7cutlass13device_kernelIN5flash19enable_sm80_to_sm89INS1_16FlashAttnFwdSm80INS1_25CollectiveMainloopFwdSm80ILi4ELi1ELb0EN4cute5tupleIJNS5_1CILi128EEENS7_ILi64EEENS7_ILi96EEEEEELi96ENS_6half_tEfNS_4arch4Sm80ELb0ELb0ELb0ELb0ELb0ELb0ELb1ELb1EEENS1_21CollectiveEpilogueFwdINS6_IJS8_SA_S9_EEENS6_IJNS7_ILi1EEESI_SI_EEESC_SE_Li128ELb0ELb1ELb1ELb0EEENS1_19SingleTileSchedulerILb0ELb1ELb1ELi128EEEEEEEEEvNT_6ParamsE,"ax",@progbits
	.align	128
.text._ZN7cutlass13device_kernelIN5flash19enable_sm80_to_sm89INS1_16FlashAttnFwdSm80INS1_25CollectiveMainloopFwdSm80ILi4ELi1ELb0EN4cute5tupleIJNS5_1CILi128EEENS7_ILi64EEENS7_ILi96EEEEEELi96ENS_6half_tEfNS_4arch4Sm80ELb0ELb0ELb0ELb0ELb0ELb0ELb1ELb1EEENS1_21CollectiveEpilogueFwdINS6_IJS8_SA_S9_EEENS6_IJNS7_ILi1EEESI_SI_EEESC_SE_Li128ELb0ELb1ELb1ELb0EEENS1_19SingleTileSchedulerILb0ELb1ELb1ELi128EEEEEEEEEvNT_6ParamsE:
        .type           _ZN7cutlass13device_kernelIN5flash19enable_sm80_to_sm89INS1_16FlashAttnFwdSm80INS1_25CollectiveMainloopFwdSm80ILi4ELi1ELb0EN4cute5tupleIJNS5_1CILi128EEENS7_ILi64EEENS7_ILi96EEEEEELi96ENS_6half_tEfNS_4arch4Sm80ELb0ELb0ELb0ELb0ELb0ELb0ELb1ELb1EEENS1_21CollectiveEpilogueFwdINS6_IJS8_SA_S9_EEENS6_IJNS7_ILi1EEESI_SI_EEESC_SE_Li128ELb0ELb1ELb1ELb0EEENS1_19SingleTileSchedulerILb0ELb1ELb1ELi128EEEEEEEEEvNT_6ParamsE,@function
        .size           _ZN7cutlass13device_kernelIN5flash19enable_sm80_to_sm89INS1_16FlashAttnFwdSm80INS1_25CollectiveMainloopFwdSm80ILi4ELi1ELb0EN4cute5tupleIJNS5_1CILi128EEENS7_ILi64EEENS7_ILi96EEEEEELi96ENS_6half_tEfNS_4arch4Sm80ELb0ELb0ELb0ELb0ELb0ELb0ELb1ELb1EEENS1_21CollectiveEpilogueFwdINS6_IJS8_SA_S9_EEENS6_IJNS7_ILi1EEESI_SI_EEESC_SE_Li128ELb0ELb1ELb1ELb0EEENS1_19SingleTileSchedulerILb0ELb1ELb1ELi128EEEEEEEEEvNT_6ParamsE,(.L_x_27 - _ZN7cutlass13device_kernelIN5flash19enable_sm80_to_sm89INS1_16FlashAttnFwdSm80INS1_25CollectiveMainloopFwdSm80ILi4ELi1ELb0EN4cute5tupleIJNS5_1CILi128EEENS7_ILi64EEENS7_ILi96EEEEEELi96ENS_6half_tEfNS_4arch4Sm80ELb0ELb0ELb0ELb0ELb0ELb0ELb1ELb1EEENS1_21CollectiveEpilogueFwdINS6_IJS8_SA_S9_EEENS6_IJNS7_ILi1EEESI_SI_EEESC_SE_Li128ELb0ELb1ELb1ELb0EEENS1_19SingleTileSchedulerILb0ELb1ELb1ELi128EEEEEEEEEvNT_6ParamsE)
        .other          _ZN7cutlass13device_kernelIN5flash19enable_sm80_to_sm89INS1_16FlashAttnFwdSm80INS1_25CollectiveMainloopFwdSm80ILi4ELi1ELb0EN4cute5tupleIJNS5_1CILi128EEENS7_ILi64EEENS7_ILi96EEEEEELi96ENS_6half_tEfNS_4arch4Sm80ELb0ELb0ELb0ELb0ELb0ELb0ELb1ELb1EEENS1_21CollectiveEpilogueFwdINS6_IJS8_SA_S9_EEENS6_IJNS7_ILi1EEESI_SI_EEESC_SE_Li128ELb0ELb1ELb1ELb0EEENS1_19SingleTileSchedulerILb0ELb1ELb1ELi128EEEEEEEEEvNT_6ParamsE,@"STO_CUDA_ENTRY STV_DEFAULT"
_ZN7cutlass13device_kernelIN5flash19enable_sm80_to_sm89INS1_16FlashAttnFwdSm80INS1_25CollectiveMainloopFwdSm80ILi4ELi1ELb0EN4cute5tupleIJNS5_1CILi128EEENS7_ILi64EEENS7_ILi96EEEEEELi96ENS_6half_tEfNS_4arch4Sm80ELb0ELb0ELb0ELb0ELb0ELb0ELb1ELb1EEENS1_21CollectiveEpilogueFwdINS6_IJS8_SA_S9_EEENS6_IJNS7_ILi1EEESI_SI_EEESC_SE_Li128ELb0ELb1ELb1ELb0EEENS1_19SingleTileSchedulerILb0ELb1ELb1ELi128EEEEEEEEEvNT_6ParamsE:
[----:B------:R-:W-:Y:S01]  /*0000*/  LDC R1, c[0x0][0x28] ;  /* 0x00000a00ff017b82 */ /* 0x000fe20000000800 */
[----:B------:R-:W-:Y:S05]  /*0010*/  EXIT ;  /* 0x000000000000794d */ /* 0x000fea0003800000 */
.L_x_9:
        /* <DEDUP_REMOVED lines=14> */
.L_x_27:


//--------------------- .text._ZN7cutlass13device_kernelIN5flash19enable_sm80_to_sm89INS1_16FlashAttnFwdSm80INS1_25CollectiveMainloopFwdSm80ILi4ELi1ELb0EN4cute5tupleIJNS5_1CILi128EEENS7_ILi48EEENS7_ILi96EEEEEELi96ENS_6half_tEfNS_4arch4Sm80ELb0ELb0ELb0ELb1ELb0ELb0ELb1ELb1EEENS1_21CollectiveEpilogueFwdINS6_IJS8_SA_S9_EEENS6_IJNS7_ILi1EEESI_SI_EEESC_SE_Li128ELb1ELb1ELb1ELb0EEENS1_36VarlenDynamicPersistentTileSchedulerILi128ELi48ELi128ELi128ELb1ELb1ELb0ELb0ELb1ELb1EEEEEEEEEvNT_6ParamsE --------------------------
	.section	.text._ZN7cutlass13device_kernelIN5flash19enable_sm80_to_sm89INS1_16FlashAttnFwdSm80INS1_25CollectiveMainloopFwdSm80ILi4ELi1ELb0EN4cute5tupleIJNS5_1CILi128EEENS7_ILi48EEENS7_ILi96EEEEEELi96ENS_6half_tEfNS_4arch4Sm80ELb0ELb0ELb0ELb1ELb0ELb0ELb1ELb1EEENS1_21CollectiveEpilogueFwdINS6_IJS8_SA_S9_EEENS6_IJNS7_ILi1EEESI_SI_EEESC_SE_Li128ELb1ELb1ELb1ELb0EEENS1_36VarlenDynamicPersistentTileSchedulerILi128ELi48ELi128ELi128ELb1ELb1ELb0ELb0ELb1ELb1EEEEEEEEEvNT_6ParamsE,"ax",@progbits
	.align	128
.text._ZN7cutlass13device_kernelIN5flash19enable_sm80_to_sm89INS1_16FlashAttnFwdSm80INS1_25CollectiveMainloopFwdSm80ILi4ELi1ELb0EN4cute5tupleIJNS5_1CILi128EEENS7_ILi48EEENS7_ILi96EEEEEELi96ENS_6half_tEfNS_4arch4Sm80ELb0ELb0ELb0ELb1ELb0ELb0ELb1ELb1EEENS1_21CollectiveEpilogueFwdINS6_IJS8_SA_S9_EEENS6_IJNS7_ILi1EEESI_SI_EEESC_SE_Li128ELb1ELb1ELb1ELb0EEENS1_36VarlenDynamicPersistentTileSchedulerILi128ELi48ELi128ELi128ELb1ELb1ELb0ELb0ELb1ELb1EEEEEEEEEvNT_6ParamsE:
        .type           _ZN7cutlass13device_kernelIN5flash19enable_sm80_to_sm89INS1_16FlashAttnFwdSm80INS1_25CollectiveMainloopFwdSm80ILi4ELi1ELb0EN4cute5tupleIJNS5_1CILi128EEENS7_ILi48EEENS7_ILi96EEEEEELi96ENS_6half_tEfNS_4arch4Sm80ELb0ELb0ELb0ELb1ELb0ELb0ELb1ELb1EEENS1_21CollectiveEpilogueFwdINS6_IJS8_SA_S9_EEENS6_IJNS7_ILi1EEESI_SI_EEESC_SE_Li128ELb1ELb1ELb1ELb0EEENS1_36VarlenDynamicPersistentTileSchedulerILi128ELi48ELi128ELi128ELb1ELb1ELb0ELb0ELb1ELb1EEEEEEEEEvNT_6ParamsE,@function
        .size           _ZN7cutlass13device_kernelIN5flash19enable_sm80_to_sm89INS1_16FlashAttnFwdSm80INS1_25CollectiveMainloopFwdSm80ILi4ELi1ELb0EN4cute5tupleIJNS5_1CILi128EEENS7_ILi48EEENS7_ILi96EEEEEELi96ENS_6half_tEfNS_4arch4Sm80ELb0ELb0ELb0ELb1ELb0ELb0ELb1ELb1EEENS1_21CollectiveEpilogueFwdINS6_IJS8_SA_S9_EEENS6_IJNS7_ILi1EEESI_SI_EEESC_SE_Li128ELb1ELb1ELb1ELb0EEENS1_36VarlenDynamicPersistentTileSchedulerILi128ELi48ELi128ELi128ELb1ELb1ELb0ELb0ELb1ELb1EEEEEEEEEvNT_6ParamsE,(.L_x_28 - _ZN7cutlass13device_kernelIN5flash19enable_sm80_to_sm89INS1_16FlashAttnFwdSm80INS1_25CollectiveMainloopFwdSm80ILi4ELi1ELb0EN4cute5tupleIJNS5_1CILi128EEENS7_ILi48EEENS7_ILi96EEEEEELi96ENS_6half_tEfNS_4arch4Sm80ELb0ELb0ELb0ELb1ELb0ELb0ELb1ELb1EEENS1_21CollectiveEpilogueFwdINS6_IJS8_SA_S9_EEENS6_IJNS7_ILi1EEESI_SI_EEESC_SE_Li128ELb1ELb1ELb1ELb0EEENS1_36VarlenDynamicPersistentTileSchedulerILi128ELi48ELi128ELi128ELb1ELb1ELb0ELb0ELb1ELb1EEEEEEEEEvNT_6ParamsE)
        .other          _ZN7cutlass13device_kernelIN5flash19enable_sm80_to_sm89INS1_16FlashAttnFwdSm80INS1_25CollectiveMainloopFwdSm80ILi4ELi1ELb0EN4cute5tupleIJNS5_1CILi128EEENS7_ILi48EEENS7_ILi96EEEEEELi96ENS_6half_tEfNS_4arch4Sm80ELb0ELb0ELb0ELb1ELb0ELb0ELb1ELb1EEENS1_21CollectiveEpilogueFwdINS6_IJS8_SA_S9_EEENS6_IJNS7_ILi1EEESI_SI_EEESC_SE_Li128ELb1ELb1ELb1ELb0EEENS1_36VarlenDynamicPersistentTileSchedulerILi128ELi48ELi128ELi128ELb1ELb1ELb0ELb0ELb1ELb1EEEEEEEEEvNT_6ParamsE,@"STO_CUDA_ENTRY STV_DEFAULT"
_ZN7cutlass13device_kernelIN5flash19enable_sm80_to_sm89INS1_16FlashAttnFwdSm80INS1_25CollectiveMainloopFwdSm80ILi4ELi1ELb0EN4cute5tupleIJNS5_1CILi128EEENS7_ILi48EEENS7_ILi96EEEEEELi96ENS_6half_tEfNS_4arch4Sm80ELb0ELb0ELb0ELb1ELb0ELb0ELb1ELb1EEENS1_21CollectiveEpilogueFwdINS6_IJS8_SA_S9_EEENS6_IJNS7_ILi1EEESI_SI_EEESC_SE_Li128ELb1ELb1ELb1ELb0EEENS1_36VarlenDynamicPersistentTileSchedulerILi128ELi48ELi128ELi128ELb1ELb1ELb0ELb0ELb1ELb1EEEEEEEEEvNT_6ParamsE:
[----:B------:R-:W-:Y:S01]  /*0000*/  LDC R1, c[0x0][0x28] ;  /* 0x00000a00ff017b82 */ /* 0x000fe20000000800 */
[----:B------:R-:W-:Y:S05]  /*0010*/  EXIT ;  /* 0x000000000000794d */ /* 0x000fea0003800000 */
.L_x_10:
        /* <DEDUP_REMOVED lines=14> */
.L_x_28:


//--------------------- .text._ZN7cutlass13device_kernelIN5flash19enable_sm80_to_sm89INS1_16FlashAttnFwdSm80INS1_25CollectiveMainloopFwdSm80ILi4ELi1ELb0EN4cute5tupleIJNS5_1CILi128EEENS7_ILi48EEENS7_ILi96EEEEEELi96ENS_6half_tEfNS_4arch4Sm80ELb0ELb0ELb0ELb1ELb0ELb1ELb1ELb1EEENS1_21CollectiveEpilogueFwdINS6_IJS8_SA_S9_EEENS6_IJNS7_ILi1EEESI_SI_EEESC_SE_Li128ELb1ELb1ELb1ELb0EEENS1_36VarlenDynamicPersistentTileSchedulerILi128ELi48ELi128ELi128ELb1ELb1ELb0ELb0ELb1ELb1EEEEEEEEEvNT_6ParamsE --------------------------
	.section	.text._ZN7cutlass13device_kernelIN5flash19enable_sm80_to_sm89INS1_16FlashAttnFwdSm80INS1_25CollectiveMainloopFwdSm80ILi4ELi1ELb0EN4cute5tupleIJNS5_1CILi128EEENS7_ILi48EEENS7_ILi96EEEEEELi96ENS_6half_tEfNS_4arch4Sm80ELb0ELb0ELb0ELb1ELb0ELb1ELb1ELb1EEENS1_21CollectiveEpilogueFwdINS6_IJS8_SA_S9_EEENS6_IJNS7_ILi1EEESI_SI_EEESC_SE_Li128ELb1ELb1ELb1ELb0EEENS1_36VarlenDynamicPersistentTileSchedulerILi128ELi48ELi128ELi128ELb1ELb1ELb0ELb0ELb1ELb1EEEEEEEEEvNT_6ParamsE,"ax",@progbits
	.align	128
.text._ZN7cutlass13device_kernelIN5flash19enable_sm80_to_sm89INS1_16FlashAttnFwdSm80INS1_25CollectiveMainloopFwdSm80ILi4ELi1ELb0EN4cute5tupleIJNS5_1CILi128EEENS7_ILi48EEENS7_ILi96EEEEEELi96ENS_6half_tEfNS_4arch4Sm80ELb0ELb0ELb0ELb1ELb0ELb1ELb1ELb1EEENS1_21CollectiveEpilogueFwdINS6_IJS8_SA_S9_EEENS6_IJNS7_ILi1EEESI_SI_EEESC_SE_Li128ELb1ELb1ELb1ELb0EEENS1_36VarlenDynamicPersistentTileSchedulerILi128ELi48ELi128ELi128ELb1ELb1ELb0ELb0ELb1ELb1EEEEEEEEEvNT_6ParamsE:
        .type           _ZN7cutlass13device_kernelIN5flash19enable_sm80_to_sm89INS1_16FlashAttnFwdSm80INS1_25CollectiveMainloopFwdSm80ILi4ELi1ELb0EN4cute5tupleIJNS5_1CILi128EEENS7_ILi48EEENS7_ILi96EEEEEELi96ENS_6half_tEfNS_4arch4Sm80ELb0ELb0ELb0ELb1ELb0ELb1ELb1ELb1EEENS1_21CollectiveEpilogueFwdINS6_IJS8_SA_S9_EEENS6_IJNS7_ILi1EEESI_SI_EEESC_SE_Li128ELb1ELb1ELb1ELb0EEENS1_36VarlenDynamicPersistentTileSchedulerILi128ELi48ELi128ELi128ELb1ELb1ELb0ELb0ELb1ELb1EEEEEEEEEvNT_6ParamsE,@function
        .size           _ZN7cutlass13device_kernelIN5flash19enable_sm80_to_sm89INS1_16FlashAttnFwdSm80INS1_25CollectiveMainloopFwdSm80ILi4ELi1ELb0EN4cute5tupleIJNS5_1CILi128EEENS7_ILi48EEENS7_ILi96EEEEEELi96ENS_6half_tEfNS_4arch4Sm80ELb0ELb0ELb0ELb1ELb0ELb1ELb1ELb1EEENS1_21CollectiveEpilogueFwdINS6_IJS8_SA_S9_EEENS6_IJNS7_ILi1EEESI_SI_EEESC_SE_Li128ELb1ELb1ELb1ELb0EEENS1_36VarlenDynamicPersistentTileSchedulerILi128ELi48ELi128ELi128ELb1ELb1ELb0ELb0ELb1ELb1EEEEEEEEEvNT_6ParamsE,(.L_x_29 - _ZN7cutlass13device_kernelIN5flash19enable_sm80_to_sm89INS1_16FlashAttnFwdSm80INS1_25CollectiveMainloopFwdSm80ILi4ELi1ELb0EN4cute5tupleIJNS5_1CILi128EEENS7_ILi48EEENS7_ILi96EEEEEELi96ENS_6half_tEfNS_4arch4Sm80ELb0ELb0ELb0ELb1ELb0ELb1ELb1ELb1EEENS1_21CollectiveEpilogueFwdINS6_IJS8_SA_S9_EEENS6_IJNS7_ILi1EEESI_SI_EEESC_SE_Li128ELb1ELb1ELb1ELb0EEENS1_36VarlenDynamicPersistentTileSchedulerILi128ELi48ELi128ELi128ELb1ELb1ELb0ELb0ELb1ELb1EEEEEEEEEvNT_6ParamsE)
        .other          _ZN7cutlass13device_kernelIN5flash19enable_sm80_to_sm89INS1_16FlashAttnFwdSm80INS1_25CollectiveMainloopFwdSm80ILi4ELi1ELb0EN4cute5tupleIJNS5_1CILi128EEENS7_ILi48EEENS7_ILi96EEEEEELi96ENS_6half_tEfNS_4arch4Sm80ELb0ELb0ELb0ELb1ELb0ELb1ELb1ELb1EEENS1_21CollectiveEpilogueFwdINS6_IJS8_SA_S9_EEENS6_IJNS7_ILi1EEESI_SI_EEESC_SE_Li128ELb1ELb1ELb1ELb0EEENS1_36VarlenDynamicPersistentTileSchedulerILi128ELi48ELi128ELi128ELb1ELb1ELb0ELb0ELb1ELb1EEEEEEEEEvNT_6ParamsE,@"STO_CUDA_ENTRY STV_DEFAULT"
_ZN7cutlass13device_kernelIN5flash19enable_sm80_to_sm89INS1_16FlashAttnFwdSm80INS1_25CollectiveMainloopFwdSm80ILi4ELi1ELb0EN4cute5tupleIJNS5_1CILi128EEENS7_ILi48EEENS7_ILi96EEEEEELi96ENS_6half_tEfNS_4arch4Sm80ELb0ELb0ELb0ELb1ELb0ELb1ELb1ELb1EEENS1_21CollectiveEpilogueFwdINS6_IJS8_SA_S9_EEENS6_IJNS7_ILi1EEESI_SI_EEESC_SE_Li128ELb1ELb1ELb1ELb0EEENS1_36VarlenDynamicPersistentTileSchedulerILi128ELi48ELi128ELi128ELb1ELb1ELb0ELb0ELb1ELb1EEEEEEEEEvNT_6ParamsE:
[----:B------:R-:W-:Y:S01]  /*0000*/  LDC R1, c[0x0][0x28] ;  /* 0x00000a00ff017b82 */ /* 0x000fe20000000800 */
[----:B------:R-:W-:Y:S05]  /*0010*/  EXIT ;  /* 0x000000000000794d */ /* 0x000fea0003800000 */
.L_x_11:
        /* <DEDUP_REMOVED lines=14> */
.L_x_29:


//--------------------- .text._ZN7cutlass13device_kernelIN5flash19enable_sm80_to_sm89INS1_16FlashAttnFwdSm80INS1_25CollectiveMainloopFwdSm80ILi4ELi1ELb0EN4cute5tupleIJNS5_1CILi128EEENS7_ILi48EEENS7_ILi96EEEEEELi96ENS_6half_tEfNS_4arch4Sm80ELb0ELb1ELb0ELb0ELb0ELb0ELb1ELb1EEENS1_21CollectiveEpilogueFwdINS6_IJS8_SA_S9_EEENS6_IJNS7_ILi1EEESI_SI_EEESC_SE_Li128ELb0ELb1ELb1ELb0EEENS1_19SingleTileSchedulerILb0ELb1ELb1ELi128EEEEEEEEEvNT_6ParamsE --------------------------
	.section	.text._ZN7cutlass13device_kernelIN5flash19enable_sm80_to_sm89INS1_16FlashAttnFwdSm80INS1_25CollectiveMainloopFwdSm80ILi4ELi1ELb0EN4cute5tupleIJNS5_1CILi128EEENS7_ILi48EEENS7_ILi96EEEEEELi96ENS_6half_tEfNS_4arch4Sm80ELb0ELb1ELb0ELb0ELb0ELb0ELb1ELb1EEENS1_21CollectiveEpilogueFwdINS6_IJS8_SA_S9_EEENS6_IJNS7_ILi1EEESI_SI_EEESC_SE_Li128ELb0ELb1ELb1ELb0EEENS1_19SingleTileSchedulerILb0ELb1ELb1ELi128EEEEEEEEEvNT_6ParamsE,"ax",@progbits
	.align	128
.text._ZN7cutlass13device_kernelIN5flash19enable_sm80_to_sm89INS1_16FlashAttnFwdSm80INS1_25CollectiveMainloopFwdSm80ILi4ELi1ELb0EN4cute5tupleIJNS5_1CILi128EEENS7_ILi48EEENS7_ILi96EEEEEELi96ENS_6half_tEfNS_4arch4Sm80ELb0ELb1ELb0ELb0ELb0ELb0ELb1ELb1EEENS1_21CollectiveEpilogueFwdINS6_IJS8_SA_S9_EEENS6_IJNS7_ILi1EEESI_SI_EEESC_SE_Li128ELb0ELb1ELb1ELb0EEENS1_19SingleTileSchedulerILb0ELb1ELb1ELi128EEEEEEEEEvNT_6ParamsE:
        .type           _ZN7cutlass13device_kernelIN5flash19enable_sm80_to_sm89INS1_16FlashAttnFwdSm80INS1_25CollectiveMainloopFwdSm80ILi4ELi1ELb0EN4cute5tupleIJNS5_1CILi128EEENS7_ILi48EEENS7_ILi96EEEEEELi96ENS_6half_tEfNS_4arch4Sm80ELb0ELb1ELb0ELb0ELb0ELb0ELb1ELb1EEENS1_21CollectiveEpilogueFwdINS6_IJS8_SA_S9_EEENS6_IJNS7_ILi1EEESI_SI_EEESC_SE_Li128ELb0ELb1ELb1ELb0EEENS1_19SingleTileSchedulerILb0ELb1ELb1ELi128EEEEEEEEEvNT_6ParamsE,@function
        .size           _ZN7cutlass13device_kernelIN5flash19enable_sm80_to_sm89INS1_16FlashAttnFwdSm80INS1_25CollectiveMainloopFwdSm80ILi4ELi1ELb0EN4cute5tupleIJNS5_1CILi128EEENS7_ILi48EEENS7_ILi96EEEEEELi96ENS_6half_tEfNS_4arch4Sm80ELb0ELb1ELb0ELb0ELb0ELb0ELb1ELb1EEENS1_21CollectiveEpilogueFwdINS6_IJS8_SA_S9_EEENS6_IJNS7_ILi1EEESI_SI_EEESC_SE_Li128ELb0ELb1ELb1ELb0EEENS1_19SingleTileSchedulerILb0ELb1ELb1ELi128EEEEEEEEEvNT_6ParamsE,(.L_x_30 - _ZN7cutlass13device_kernelIN5flash19enable_sm80_to_sm89INS1_16FlashAttnFwdSm80INS1_25CollectiveMainloopFwdSm80ILi4ELi1ELb0EN4cute5tupleIJNS5_1CILi128EEENS7_ILi48EEENS7_ILi96EEEEEELi96ENS_6half_tEfNS_4arch4Sm80ELb0ELb1ELb0ELb0ELb0ELb0ELb1ELb1EEENS1_21CollectiveEpilogueFwdINS6_IJS8_SA_S9_EEENS6_IJNS7_ILi1EEESI_SI_EEESC_SE_Li128ELb0ELb1ELb1ELb0EEENS1_19SingleTileSchedulerILb0ELb1ELb1ELi128EEEEEEEEEvNT_6ParamsE)
        .other          _ZN7cutlass13device_kernelIN5flash19enable_sm80_to_sm89INS1_16FlashAttnFwdSm80INS1_25CollectiveMainloopFwdSm80ILi4ELi1ELb0EN4cute5tupleIJNS5_1CILi128EEENS7_ILi48EEENS7_ILi96EEEEEELi96ENS_6half_tEfNS_4arch4Sm80ELb0ELb1ELb0ELb0ELb0ELb0ELb1ELb1EEENS1_21CollectiveEpilogueFwdINS6_IJS8_SA_S9_EEENS6_IJNS7_ILi1EEESI_SI_EEESC_SE_Li128ELb0ELb1ELb1ELb0EEENS1_19SingleTileSchedulerILb0ELb1ELb1ELi128EEEEEEEEEvNT_6ParamsE,@"STO_CUDA_ENTRY STV_DEFAULT"
_ZN7cutlass13device_kernelIN5flash19enable_sm80_to_sm89INS1_16FlashAttnFwdSm80INS1_25CollectiveMainloopFwdSm80ILi4ELi1ELb0EN4cute5tupleIJNS5_1CILi128EEENS7_ILi48EEENS7_ILi96EEEEEELi96ENS_6half_tEfNS_4arch4Sm80ELb0ELb1ELb0ELb0ELb0ELb0ELb1ELb1EEENS1_21CollectiveEpilogueFwdINS6_IJS8_SA_S9_EEENS6_IJNS7_ILi1EEESI_SI_EEESC_SE_Li128ELb0ELb1ELb1ELb0EEENS1_19SingleTileSchedulerILb0ELb1ELb1ELi128EEEEEEEEEvNT_6ParamsE:
[----:B------:R-:W-:Y:S01]  /*0000*/  LDC R1, c[0x0][0x28] ;  /* 0x00000a00ff017b82 */ /* 0x000fe20000000800 */
[----:B------:R-:W-:Y:S05]  /*0010*/  EXIT ;  /* 0x000000000000794d */ /* 0x000fea0003800000 */
.L_x_12:
        /* <DEDUP_REMOVED lines=14> */
.L_x_30:


//--------------------- .text._ZN7cutlass13device_kernelIN5flash19enable_sm80_to_sm89INS1_16FlashAttnFwdSm80INS1_25CollectiveMainloopFwdSm80ILi4ELi1ELb0EN4cute5tupleIJNS5_1CILi128EEENS7_ILi48EEENS7_ILi96EEEEEELi96ENS_6half_tEfNS_4arch4Sm80ELb0ELb1ELb0ELb1ELb0ELb0ELb1ELb1EEENS1_21CollectiveEpilogueFwdINS6_IJS8_SA_S9_EEENS6_IJNS7_ILi1EEESI_SI_EEESC_SE_Li128ELb1ELb1ELb1ELb0EEENS1_36VarlenDynamicPersistentTileSchedulerILi128ELi48ELi128ELi128ELb1ELb1ELb0ELb1ELb0ELb1EEEEEEEEEvNT_6ParamsE --------------------------
	.section	.text._ZN7cutlass13device_kernelIN5flash19enable_sm80_to_sm89INS1_16FlashAttnFwdSm80INS1_25CollectiveMainloopFwdSm80ILi4ELi1ELb0EN4cute5tupleIJNS5_1CILi128EEENS7_ILi48EEENS7_ILi96EEEEEELi96ENS_6half_tEfNS_4arch4Sm80ELb0ELb1ELb0ELb1ELb0ELb0ELb1ELb1EEENS1_21CollectiveEpilogueFwdINS6_IJS8_SA_S9_EEENS6_IJNS7_ILi1EEESI_SI_EEESC_SE_Li128ELb1ELb1ELb1ELb0EEENS1_36VarlenDynamicPersistentTileSchedulerILi128ELi48ELi128ELi128ELb1ELb1ELb0ELb1ELb0ELb1EEEEEEEEEvNT_6ParamsE,"ax",@progbits
	.align	128
.text._ZN7cutlass13device_kernelIN5flash19enable_sm80_to_sm89INS1_16FlashAttnFwdSm80INS1_25CollectiveMainloopFwdSm80ILi4ELi1ELb0EN4cute5tupleIJNS5_1CILi128EEENS7_ILi48EEENS7_ILi96EEEEEELi96ENS_6half_tEfNS_4arch4Sm80ELb0ELb1ELb0ELb1ELb0ELb0ELb1ELb1EEENS1_21CollectiveEpilogueFwdINS6_IJS8_SA_S9_EEENS6_IJNS7_ILi1EEESI_SI_EEESC_SE_Li128ELb1ELb1ELb1ELb0EEENS1_36VarlenDynamicPersistentTileSchedulerILi128ELi48ELi128ELi128ELb1ELb1ELb0ELb1ELb0ELb1EEEEEEEEEvNT_6ParamsE:
        .type           _ZN7cutlass13device_kernelIN5flash19enable_sm80_to_sm89INS1_16FlashAttnFwdSm80INS1_25CollectiveMainloopFwdSm80ILi4ELi1ELb0EN4cute5tupleIJNS5_1CILi128EEENS7_ILi48EEENS7_ILi96EEEEEELi96ENS_6half_tEfNS_4arch4Sm80ELb0ELb1ELb0ELb1ELb0ELb0ELb1ELb1EEENS1_21CollectiveEpilogueFwdINS6_IJS8_SA_S9_EEENS6_IJNS7_ILi1EEESI_SI_EEESC_SE_Li128ELb1ELb1ELb1ELb0EEENS1_36VarlenDynamicPersistentTileSchedulerILi128ELi48ELi128ELi128ELb1ELb1ELb0ELb1ELb0ELb1EEEEEEEEEvNT_6ParamsE,@function
        .size           _ZN7cutlass13device_kernelIN5flash19enable_sm80_to_sm89INS1_16FlashAttnFwdSm80INS1_25CollectiveMainloopFwdSm80ILi4ELi1ELb0EN4cute5tupleIJNS5_1CILi128EEENS7_ILi48EEENS7_ILi96EEEEEELi96ENS_6half_tEfNS_4arch4Sm80ELb0ELb1ELb0ELb1ELb0ELb0ELb1ELb1EEENS1_21CollectiveEpilogueFwdINS6_IJS8_SA_S9_EEENS6_IJNS7_ILi1EEESI_SI_EEESC_SE_Li128ELb1ELb1ELb1ELb0EEENS1_36VarlenDynamicPersistentTileSchedulerILi128ELi48ELi128ELi128ELb1ELb1ELb0ELb1ELb0ELb1EEEEEEEEEvNT_6ParamsE,(.L_x_31 - _ZN7cutlass13device_kernelIN5flash19enable_sm80_to_sm89INS1_16FlashAttnFwdSm80INS1_25CollectiveMainloopFwdSm80ILi4ELi1ELb0EN4cute5tupleIJNS5_1CILi128EEENS7_ILi48EEENS7_ILi96EEEEEELi96ENS_6half_tEfNS_4arch4Sm80ELb0ELb1ELb0ELb1ELb0ELb0ELb1ELb1EEENS1_21CollectiveEpilogueFwdINS6_IJS8_SA_S9_EEENS6_IJNS7_ILi1EEESI_SI_EEESC_SE_Li128ELb1ELb1ELb1ELb0EEENS1_36VarlenDynamicPersistentTileSchedulerILi128ELi48ELi128ELi128ELb1ELb1ELb0ELb1ELb0ELb1EEEEEEEEEvNT_6ParamsE)
        .other          _ZN7cutlass13device_kernelIN5flash19enable_sm80_to_sm89INS1_16FlashAttnFwdSm80INS1_25CollectiveMainloopFwdSm80ILi4ELi1ELb0EN4cute5tupleIJNS5_1CILi128EEENS7_ILi48EEENS7_ILi96EEEEEELi96ENS_6half_tEfNS_4arch4Sm80ELb0ELb1ELb0ELb1ELb0ELb0ELb1ELb1EEENS1_21CollectiveEpilogueFwdINS6_IJS8_SA_S9_EEENS6_IJNS7_ILi1EEESI_SI_EEESC_SE_Li128ELb1ELb1ELb1ELb0EEENS1_36VarlenDynamicPersistentTileSchedulerILi128ELi48ELi128ELi128ELb1ELb1ELb0ELb1ELb0ELb1EEEEEEEEEvNT_6ParamsE,@"STO_CUDA_ENTRY STV_DEFAULT"
_ZN7cutlass13device_kernelIN5flash19enable_sm80_to_sm89INS1_16FlashAttnFwdSm80INS1_25CollectiveMainloopFwdSm80ILi4ELi1ELb0EN4cute5tupleIJNS5_1CILi128EEENS7_ILi48EEENS7_ILi96EEEEEELi96ENS_6half_tEfNS_4arch4Sm80ELb0ELb1ELb0ELb1ELb0ELb0ELb1ELb1EEENS1_21CollectiveEpilogueFwdINS6_IJS8_SA_S9_EEENS6_IJNS7_ILi1EEESI_SI_EEESC_SE_Li128ELb1ELb1ELb1ELb0EEENS1_36VarlenDynamicPersistentTileSchedulerILi128ELi48ELi128ELi128ELb1ELb1ELb0ELb1ELb0ELb1EEEEEEEEEvNT_6ParamsE:
[----:B------:R-:W-:Y:S01]  /*0000*/  LDC R1, c[0x0][0x28] ;  /* 0x00000a00ff017b82 */ /* 0x000fe20000000800 */
[----:B------:R-:W-:Y:S05]  /*0010*/  EXIT ;  /* 0x000000000000794d */ /* 0x000fea0003800000 */
.L_x_13:
        /* <DEDUP_REMOVED lines=14> */
.L_x_31:


//--------------------- .text._ZN7cutlass13device_kernelIN5flash19enable_sm80_to_sm89INS1_16FlashAttnFwdSm80INS1_25CollectiveMainloopFwdSm80ILi4ELi1ELb0EN4cute5tupleIJNS5_1CILi128EEENS7_ILi48EEENS7_ILi96EEEEEELi96ENS_6half_tEfNS_4arch4Sm80ELb0ELb1ELb0ELb1ELb0ELb1ELb1ELb1EEENS1_21CollectiveEpilogueFwdINS6_IJS8_SA_S9_EEENS6_IJNS7_ILi1EEESI_SI_EEESC_SE_Li128ELb1ELb1ELb1ELb0EEENS1_36VarlenDynamicPersistentTileSchedulerILi128ELi48ELi128ELi128ELb1ELb1ELb0ELb1ELb0ELb1EEEEEEEEEvNT_6ParamsE --------------------------
	.section	.text._ZN7cutlass13device_kernelIN5flash19enable_sm80_to_sm89INS1_16FlashAttnFwdSm80INS1_25CollectiveMainloopFwdSm80ILi4ELi1ELb0EN4cute5tupleIJNS5_1CILi128EEENS7_ILi48EEENS7_ILi96EEEEEELi96ENS_6half_tEfNS_4arch4Sm80ELb0ELb1ELb0ELb1ELb0ELb1ELb1ELb1EEENS1_21CollectiveEpilogueFwdINS6_IJS8_SA_S9_EEENS6_IJNS7_ILi1EEESI_SI_EEESC_SE_Li128ELb1ELb1ELb1ELb0EEENS1_36VarlenDynamicPersistentTileSchedulerILi128ELi48ELi128ELi128ELb1ELb1ELb0ELb1ELb0ELb1EEEEEEEEEvNT_6ParamsE,"ax",@progbits
	.align	128
.text._ZN7cutlass13device_kernelIN5flash19enable_sm80_to_sm89INS1_16FlashAttnFwdSm80INS1_25CollectiveMainloopFwdSm80ILi4ELi1ELb0EN4cute5tupleIJNS5_1CILi128EEENS7_ILi48EEENS7_ILi96EEEEEELi96ENS_6half_tEfNS_4arch4Sm80ELb0ELb1ELb0ELb1ELb0ELb1ELb1ELb1EEENS1_21CollectiveEpilogueFwdINS6_IJS8_SA_S9_EEENS6_IJNS7_ILi1EEESI_SI_EEESC_SE_Li128ELb1ELb1ELb1ELb0EEENS1_36VarlenDynamicPersistentTileSchedulerILi128ELi48ELi128ELi128ELb1ELb1ELb0ELb1ELb0ELb1EEEEEEEEEvNT_6ParamsE:
        .type           _ZN7cutlass13device_kernelIN5flash19enable_sm80_to_sm89INS1_16FlashAttnFwdSm80INS1_25CollectiveMainloopFwdSm80ILi4ELi1ELb0EN4cute5tupleIJNS5_1CILi128EEENS7_ILi48EEENS7_ILi96EEEEEELi96ENS_6half_tEfNS_4arch4Sm80ELb0ELb1ELb0ELb1ELb0ELb1ELb1ELb1EEENS1_21CollectiveEpilogueFwdINS6_IJS8_SA_S9_EEENS6_IJNS7_ILi1EEESI_SI_EEESC_SE_Li128ELb1ELb1ELb1ELb0EEENS1_36VarlenDynamicPersistentTileSchedulerILi128ELi48ELi128ELi128ELb1ELb1ELb0ELb1ELb0ELb1EEEEEEEEEvNT_6ParamsE,@function
        .size           _ZN7cutlass13device_kernelIN5flash19enable_sm80_to_sm89INS1_16FlashAttnFwdSm80INS1_25CollectiveMainloopFwdSm80ILi4ELi1ELb0EN4cute5tupleIJNS5_1CILi128EEENS7_ILi48EEENS7_ILi96EEEEEELi96ENS_6half_tEfNS_4arch4Sm80ELb0ELb1ELb0ELb1ELb0ELb1ELb1ELb1EEENS1_21CollectiveEpilogueFwdINS6_IJS8_SA_S9_EEENS6_IJNS7_ILi1EEESI_SI_EEESC_SE_Li128ELb1ELb1ELb1ELb0EEENS1_36VarlenDynamicPersistentTileSchedulerILi128ELi48ELi128ELi128ELb1ELb1ELb0ELb1ELb0ELb1EEEEEEEEEvNT_6ParamsE,(.L_x_32 - _ZN7cutlass13device_kernelIN5flash19enable_sm80_to_sm89INS1_16FlashAttnFwdSm80INS1_25CollectiveMainloopFwdSm80ILi4ELi1ELb0EN4cute5tupleIJNS5_1CILi128EEENS7_ILi48EEENS7_ILi96EEEEEELi96ENS_6half_tEfNS_4arch4Sm80ELb0ELb1ELb0ELb1ELb0ELb1ELb1ELb1EEENS1_21CollectiveEpilogueFwdINS6_IJS8_SA_S9_EEENS6_IJNS7_ILi1EEESI_SI_EEESC_SE_Li128ELb1ELb1ELb1ELb0EEENS1_36VarlenDynamicPersistentTileSchedulerILi128ELi48ELi128ELi128ELb1ELb1ELb0ELb1ELb0ELb1EEEEEEEEEvNT_6ParamsE)
        .other          _ZN7cutlass13device_kernelIN5flash19enable_sm80_to_sm89INS1_16FlashAttnFwdSm80INS1_25CollectiveMainloopFwdSm80ILi4ELi1ELb0EN4cute5tupleIJNS5_1CILi128EEENS7_ILi48EEENS7_ILi96EEEEEELi96ENS_6half_tEfNS_4arch4Sm80ELb0ELb1ELb0ELb1ELb0ELb1ELb1ELb1EEENS1_21CollectiveEpilogueFwdINS6_IJS8_SA_S9_EEENS6_IJNS7_ILi1EEESI_SI_EEESC_SE_Li128ELb1ELb1ELb1ELb0EEENS1_36VarlenDynamicPersistentTileSchedulerILi128ELi48ELi128ELi128ELb1ELb1ELb0ELb1ELb0ELb1EEEEEEEEEvNT_6ParamsE,@"STO_CUDA_ENTRY STV_DEFAULT"
_ZN7cutlass13device_kernelIN5flash19enable_sm80_to_sm89INS1_16FlashAttnFwdSm80INS1_25CollectiveMainloopFwdSm80ILi4ELi1ELb0EN4cute5tupleIJNS5_1CILi128EEENS7_ILi48EEENS7_ILi96EEEEEELi96ENS_6half_tEfNS_4arch4Sm80ELb0ELb1ELb0ELb1ELb0ELb1ELb1ELb1EEENS1_21CollectiveEpilogueFwdINS6_IJS8_SA_S9_EEENS6_IJNS7_ILi1EEESI_SI_EEESC_SE_Li128ELb1ELb1ELb1ELb0EEENS1_36VarlenDynamicPersistentTileSchedulerILi128ELi48ELi128ELi128ELb1ELb1ELb0ELb1ELb0ELb1EEEEEEEEEvNT_6ParamsE:
[----:B------:R-:W-:Y:S01]  /*0000*/  LDC R1, c[0x0][0x28] ;  /* 0x00000a00ff017b82 */ /* 0x000fe20000000800 */
[----:B------:R-:W-:Y:S05]  /*0010*/  EXIT ;  /* 0x000000000000794d */ /* 0x000fea0003800000 */
.L_x_14:
        /* <DEDUP_REMOVED lines=14> */
.L_x_32:


//--------------------- .text._ZN7cutlass13device_kernelIN5flash19enable_sm80_to_sm89INS1_16FlashAttnFwdSm80INS1_25CollectiveMainloopFwdSm80ILi4ELi1ELb0EN4cute5tupleIJNS5_1CILi128EEENS7_ILi64EEENS7_ILi96EEEEEELi96ENS_6half_tEfNS_4arch4Sm80ELb1ELb0ELb0ELb0ELb0ELb0ELb1ELb1EEENS1_21CollectiveEpilogueFwdINS6_IJS8_SA_S9_EEENS6_IJNS7_ILi1EEESI_SI_EEESC_SE_Li128ELb0ELb1ELb1ELb0EEENS1_30DynamicPersistentTileSchedulerILi128ELi128ELb1ELb1ELb0EEEEEEEEEvNT_6ParamsE --------------------------
	.section	.text._ZN7cutlass13device_kernelIN5flash19enable_sm80_to_sm89INS1_16FlashAttnFwdSm80INS1_25CollectiveMainloopFwdSm80ILi4ELi1ELb0EN4cute5tupleIJNS5_1CILi128EEENS7_ILi64EEENS7_ILi96EEEEEELi96ENS_6half_tEfNS_4arch4Sm80ELb1ELb0ELb0ELb0ELb0ELb0ELb1ELb1EEENS1_21CollectiveEpilogueFwdINS6_IJS8_SA_S9_EEENS6_IJNS7_ILi1EEESI_SI_EEESC_SE_Li128ELb0ELb1ELb1ELb0EEENS1_30DynamicPersistentTileSchedulerILi128ELi128ELb1ELb1ELb0EEEEEEEEEvNT_6ParamsE,"ax",@progbits
	.align	128
.text._ZN7cutlass13device_kernelIN5flash19enable_sm80_to_sm89INS1_16FlashAttnFwdSm80INS1_25CollectiveMainloopFwdSm80ILi4ELi1ELb0EN4cute5tupleIJNS5_1CILi128EEENS7_ILi64EEENS7_ILi96EEEEEELi96ENS_6half_tEfNS_4arch4Sm80ELb1ELb0ELb0ELb0ELb0ELb0ELb1ELb1EEENS1_21CollectiveEpilogueFwdINS6_IJS8_SA_S9_EEENS6_IJNS7_ILi1EEESI_SI_EEESC_SE_Li128ELb0ELb1ELb1ELb0EEENS1_30DynamicPersistentTileSchedulerILi128ELi128ELb1ELb1ELb0EEEEEEEEEvNT_6ParamsE:
        .type           _ZN7cutlass13device_kernelIN5flash19enable_sm80_to_sm89INS1_16FlashAttnFwdSm80INS1_25CollectiveMainloopFwdSm80ILi4ELi1ELb0EN4cute5tupleIJNS5_1CILi128EEENS7_ILi64EEENS7_ILi96EEEEEELi96ENS_6half_tEfNS_4arch4Sm80ELb1ELb0ELb0ELb0ELb0ELb0ELb1ELb1EEENS1_21CollectiveEpilogueFwdINS6_IJS8_SA_S9_EEENS6_IJNS7_ILi1EEESI_SI_EEESC_SE_Li128ELb0ELb1ELb1ELb0EEENS1_30DynamicPersistentTileSchedulerILi128ELi128ELb1ELb1ELb0EEEEEEEEEvNT_6ParamsE,@function
        .size           _ZN7cutlass13device_kernelIN5flash19enable_sm80_to_sm89INS1_16FlashAttnFwdSm80INS1_25CollectiveMainloopFwdSm80ILi4ELi1ELb0EN4cute5tupleIJNS5_1CILi128EEENS7_ILi64EEENS7_ILi96EEEEEELi96ENS_6half_tEfNS_4arch4Sm80ELb1ELb0ELb0ELb0ELb0ELb0ELb1ELb1EEENS1_21CollectiveEpilogueFwdINS6_IJS8_SA_S9_EEENS6_IJNS7_ILi1EEESI_SI_EEESC_SE_Li128ELb0ELb1ELb1ELb0EEENS1_30DynamicPersistentTileSchedulerILi128ELi128ELb1ELb1ELb0EEEEEEEEEvNT_6ParamsE,(.L_x_33 - _ZN7cutlass13device_kernelIN5flash19enable_sm80_to_sm89INS1_16FlashAttnFwdSm80INS1_25CollectiveMainloopFwdSm80ILi4ELi1ELb0EN4cute5tupleIJNS5_1CILi128EEENS7_ILi64EEENS7_ILi96EEEEEELi96ENS_6half_tEfNS_4arch4Sm80ELb1ELb0ELb0ELb0ELb0ELb0ELb1ELb1EEENS1_21CollectiveEpilogueFwdINS6_IJS8_SA_S9_EEENS6_IJNS7_ILi1EEESI_SI_EEESC_SE_Li128ELb0ELb1ELb1ELb0EEENS1_30DynamicPersistentTileSchedulerILi128ELi128ELb1ELb1ELb0EEEEEEEEEvNT_6ParamsE)
        .other          _ZN7cutlass13device_kernelIN5flash19enable_sm80_to_sm89INS1_16FlashAttnFwdSm80INS1_25CollectiveMainloopFwdSm80ILi4ELi1ELb0EN4cute5tupleIJNS5_1CILi128EEENS7_ILi64EEENS7_ILi96EEEEEELi96ENS_6half_tEfNS_4arch4Sm80ELb1ELb0ELb0ELb0ELb0ELb0ELb1ELb1EEENS1_21CollectiveEpilogueFwdINS6_IJS8_SA_S9_EEENS6_IJNS7_ILi1EEESI_SI_EEESC_SE_Li128ELb0ELb1ELb1ELb0EEENS1_30DynamicPersistentTileSchedulerILi128ELi128ELb1ELb1ELb0EEEEEEEEEvNT_6ParamsE,@"STO_CUDA_ENTRY STV_DEFAULT"
_ZN7cutlass13device_kernelIN5flash19enable_sm80_to_sm89INS1_16FlashAttnFwdSm80INS1_25CollectiveMainloopFwdSm80ILi4ELi1ELb0EN4cute5tupleIJNS5_1CILi128EEENS7_ILi64EEENS7_ILi96EEEEEELi96ENS_6half_tEfNS_4arch4Sm80ELb1ELb0ELb0ELb0ELb0ELb0ELb1ELb1EEENS1_21CollectiveEpilogueFwdINS6_IJS8_SA_S9_EEENS6_IJNS7_ILi1EEESI_SI_EEESC_SE_Li128ELb0ELb1ELb1ELb0EEENS1_30DynamicPersistentTileSchedulerILi128ELi128ELb1ELb1ELb0EEEEEEEEEvNT_6ParamsE:
[----:B------:R-:W-:Y:S01]  /*0000*/  LDC R1, c[0x0][0x28] ;  /* 0x00000a00ff017b82 */ /* 0x000fe20000000800 */
[----:B------:R-:W-:Y:S05]  /*0010*/  EXIT ;  /* 0x000000000000794d */ /* 0x000fea0003800000 */
.L_x_15:
        /* <DEDUP_REMOVED lines=14> */
.L_x_33:


//--------------------- .text._ZN7cutlass13device_kernelIN5flash19enable_sm80_to_sm89INS1_16FlashAttnFwdSm80INS1_25CollectiveMainloopFwdSm80ILi4ELi1ELb0EN4cute5tupleIJNS5_1CILi128EEENS7_ILi48EEENS7_ILi96EEEEEELi96ENS_6half_tEfNS_4arch4Sm80ELb1ELb0ELb0ELb1ELb0ELb0ELb1ELb1EEENS1_21CollectiveEpilogueFwdINS6_IJS8_SA_S9_EEENS6_IJNS7_ILi1EEESI_SI_EEESC_SE_Li128ELb1ELb1ELb1ELb0EEENS1_36VarlenDynamicPersistentTileSchedulerILi128ELi48ELi128ELi128ELb1ELb1ELb0ELb1ELb1ELb1EEEEEEEEEvNT_6ParamsE --------------------------
	.section	.text._ZN7cutlass13device_kernelIN5flash19enable_sm80_to_sm89INS1_16FlashAttnFwdSm80INS1_25CollectiveMainloopFwdSm80ILi4ELi1ELb0EN4cute5tupleIJNS5_1CILi128EEENS7_ILi48EEENS7_ILi96EEEEEELi96ENS_6half_tEfNS_4arch4Sm80ELb1ELb0ELb0ELb1ELb0ELb0ELb1ELb1EEENS1_21CollectiveEpilogueFwdINS6_IJS8_SA_S9_EEENS6_IJNS7_ILi1EEESI_SI_EEESC_SE_Li128ELb1ELb1ELb1ELb0EEENS1_36VarlenDynamicPersistentTileSchedulerILi128ELi48ELi128ELi128ELb1ELb1ELb0ELb1ELb1ELb1EEEEEEEEEvNT_6ParamsE,"ax",@progbits
	.align	128
.text._ZN7cutlass13device_kernelIN5flash19enable_sm80_to_sm89INS1_16FlashAttnFwdSm80INS1_25CollectiveMainloopFwdSm80ILi4ELi1ELb0EN4cute5tupleIJNS5_1CILi128EEENS7_ILi48EEENS7_ILi96EEEEEELi96ENS_6half_tEfNS_4arch4Sm80ELb1ELb0ELb0ELb1ELb0ELb0ELb1ELb1EEENS1_21CollectiveEpilogueFwdINS6_IJS8_SA_S9_EEENS6_IJNS7_ILi1EEESI_SI_EEESC_SE_Li128ELb1ELb1ELb1ELb0EEENS1_36VarlenDynamicPersistentTileSchedulerILi128ELi48ELi128ELi128ELb1ELb1ELb0ELb1ELb1ELb1EEEEEEEEEvNT_6ParamsE:
        .type           _ZN7cutlass13device_kernelIN5flash19enable_sm80_to_sm89INS1_16FlashAttnFwdSm80INS1_25CollectiveMainloopFwdSm80ILi4ELi1ELb0EN4cute5tupleIJNS5_1CILi128EEENS7_ILi48EEENS7_ILi96EEEEEELi96ENS_6half_tEfNS_4arch4Sm80ELb1ELb0ELb0ELb1ELb0ELb0ELb1ELb1EEENS1_21CollectiveEpilogueFwdINS6_IJS8_SA_S9_EEENS6_IJNS7_ILi1EEESI_SI_EEESC_SE_Li128ELb1ELb1ELb1ELb0EEENS1_36VarlenDynamicPersistentTileSchedulerILi128ELi48ELi128ELi128ELb1ELb1ELb0ELb1ELb1ELb1EEEEEEEEEvNT_6ParamsE,@function
        .size           _ZN7cutlass13device_kernelIN5flash19enable_sm80_to_sm89INS1_16FlashAttnFwdSm80INS1_25CollectiveMainloopFwdSm80ILi4ELi1ELb0EN4cute5tupleIJNS5_1CILi128EEENS7_ILi48EEENS7_ILi96EEEEEELi96ENS_6half_tEfNS_4arch4Sm80ELb1ELb0ELb0ELb1ELb0ELb0ELb1ELb1EEENS1_21CollectiveEpilogueFwdINS6_IJS8_SA_S9_EEENS6_IJNS7_ILi1EEESI_SI_EEESC_SE_Li128ELb1ELb1ELb1ELb0EEENS1_36VarlenDynamicPersistentTileSchedulerILi128ELi48ELi128ELi128ELb1ELb1ELb0ELb1ELb1ELb1EEEEEEEEEvNT_6ParamsE,(.L_x_34 - _ZN7cutlass13device_kernelIN5flash19enable_sm80_to_sm89INS1_16FlashAttnFwdSm80INS1_25CollectiveMainloopFwdSm80ILi4ELi1ELb0EN4cute5tupleIJNS5_1CILi128EEENS7_ILi48EEENS7_ILi96EEEEEELi96ENS_6half_tEfNS_4arch4Sm80ELb1ELb0ELb0ELb1ELb0ELb0ELb1ELb1EEENS1_21CollectiveEpilogueFwdINS6_IJS8_SA_S9_EEENS6_IJNS7_ILi1EEESI_SI_EEESC_SE_Li128ELb1ELb1ELb1ELb0EEENS1_36VarlenDynamicPersistentTileSchedulerILi128ELi48ELi128ELi128ELb1ELb1ELb0ELb1ELb1ELb1EEEEEEEEEvNT_6ParamsE)
        .other          _ZN7cutlass13device_kernelIN5flash19enable_sm80_to_sm89INS1_16FlashAttnFwdSm80INS1_25CollectiveMainloopFwdSm80ILi4ELi1ELb0EN4cute5tupleIJNS5_1CILi128EEENS7_ILi48EEENS7_ILi96EEEEEELi96ENS_6half_tEfNS_4arch4Sm80ELb1ELb0ELb0ELb1ELb0ELb0ELb1ELb1EEENS1_21CollectiveEpilogueFwdINS6_IJS8_SA_S9_EEENS6_IJNS7_ILi1EEESI_SI_EEESC_SE_Li128ELb1ELb1ELb1ELb0EEENS1_36VarlenDynamicPersistentTileSchedulerILi128ELi48ELi128ELi128ELb1ELb1ELb0ELb1ELb1ELb1EEEEEEEEEvNT_6ParamsE,@"STO_CUDA_ENTRY STV_DEFAULT"
_ZN7cutlass13device_kernelIN5flash19enable_sm80_to_sm89INS1_16FlashAttnFwdSm80INS1_25CollectiveMainloopFwdSm80ILi4ELi1ELb0EN4cute5tupleIJNS5_1CILi128EEENS7_ILi48EEENS7_ILi96EEEEEELi96ENS_6half_tEfNS_4arch4Sm80ELb1ELb0ELb0ELb1ELb0ELb0ELb1ELb1EEENS1_21CollectiveEpilogueFwdINS6_IJS8_SA_S9_EEENS6_IJNS7_ILi1EEESI_SI_EEESC_SE_Li128ELb1ELb1ELb1ELb0EEENS1_36VarlenDynamicPersistentTileSchedulerILi128ELi48ELi128ELi128ELb1ELb1ELb0ELb1ELb1ELb1EEEEEEEEEvNT_6ParamsE:
[----:B------:R-:W-:Y:S01]  /*0000*/  LDC R1, c[0x0][0x28] ;  /* 0x00000a00ff017b82 */ /* 0x000fe20000000800 */
[----:B------:R-:W-:Y:S05]  /*0010*/  EXIT ;  /* 0x000000000000794d */ /* 0x000fea0003800000 */
.L_x_16:
        /* <DEDUP_REMOVED lines=14> */
.L_x_34:


//--------------------- .text._ZN7cutlass13device_kernelIN5flash19enable_sm80_to_sm89INS1_16FlashAttnFwdSm80INS1_25CollectiveMainloopFwdSm80ILi4ELi1ELb0EN4cute5tupleIJNS5_1CILi128EEENS7_ILi48EEENS7_ILi96EEEEEELi96ENS_6half_tEfNS_4arch4Sm80ELb1ELb0ELb0ELb1ELb0ELb1ELb1ELb1EEENS1_21CollectiveEpilogueFwdINS6_IJS8_SA_S9_EEENS6_IJNS7_ILi1EEESI_SI_EEESC_SE_Li128ELb1ELb1ELb1ELb0EEENS1_36VarlenDynamicPersistentTileSchedulerILi128ELi48ELi128ELi128ELb1ELb1ELb0ELb1ELb1ELb1EEEEEEEEEvNT_6ParamsE --------------------------
	.section	.text._ZN7cutlass13device_kernelIN5flash19enable_sm80_to_sm89INS1_16FlashAttnFwdSm80INS1_25CollectiveMainloopFwdSm80ILi4ELi1ELb0EN4cute5tupleIJNS5_1CILi128EEENS7_ILi48EEENS7_ILi96EEEEEELi96ENS_6half_tEfNS_4arch4Sm80ELb1ELb0ELb0ELb1ELb0ELb1ELb1ELb1EEENS1_21CollectiveEpilogueFwdINS6_IJS8_SA_S9_EEENS6_IJNS7_ILi1EEESI_SI_EEESC_SE_Li128ELb1ELb1ELb1ELb0EEENS1_36VarlenDynamicPersistentTileSchedulerILi128ELi48ELi128ELi128ELb1ELb1ELb0ELb1ELb1ELb1EEEEEEEEEvNT_6ParamsE,"ax",@progbits
	.align	128
.text._ZN7cutlass13device_kernelIN5flash19enable_sm80_to_sm89INS1_16FlashAttnFwdSm80INS1_25CollectiveMainloopFwdSm80ILi4ELi1ELb0EN4cute5tupleIJNS5_1CILi128EEENS7_ILi48EEENS7_ILi96EEEEEELi96ENS_6half_tEfNS_4arch4Sm80ELb1ELb0ELb0ELb1ELb0ELb1ELb1ELb1EEENS1_21CollectiveEpilogueFwdINS6_IJS8_SA_S9_EEENS6_IJNS7_ILi1EEESI_SI_EEESC_SE_Li128ELb1ELb1ELb1ELb0EEENS1_36VarlenDynamicPersistentTileSchedulerILi128ELi48ELi128ELi128ELb1ELb1ELb0ELb1ELb1ELb1EEEEEEEEEvNT_6ParamsE:
        .type           _ZN7cutlass13device_kernelIN5flash19enable_sm80_to_sm89INS1_16FlashAttnFwdSm80INS1_25CollectiveMainloopFwdSm80ILi4ELi1ELb0EN4cute5tupleIJNS5_1CILi128EEENS7_ILi48EEENS7_ILi96EEEEEELi96ENS_6half_tEfNS_4arch4Sm80ELb1ELb0ELb0ELb1ELb0ELb1ELb1ELb1EEENS1_21CollectiveEpilogueFwdINS6_IJS8_SA_S9_EEENS6_IJNS7_ILi1EEESI_SI_EEESC_SE_Li128ELb1ELb1ELb1ELb0EEENS1_36VarlenDynamicPersistentTileSchedulerILi128ELi48ELi128ELi128ELb1ELb1ELb0ELb1ELb1ELb1EEEEEEEEEvNT_6ParamsE,@function
        .size           _ZN7cutlass13device_kernelIN5flash19enable_sm80_to_sm89INS1_16FlashAttnFwdSm80INS1_25CollectiveMainloopFwdSm80ILi4ELi1ELb0EN4cute5tupleIJNS5_1CILi128EEENS7_ILi48EEENS7_ILi96EEEEEELi96ENS_6half_tEfNS_4arch4Sm80ELb1ELb0ELb0ELb1ELb0ELb1ELb1ELb1EEENS1_21CollectiveEpilogueFwdINS6_IJS8_SA_S9_EEENS6_IJNS7_ILi1EEESI_SI_EEESC_SE_Li128ELb1ELb1ELb1ELb0EEENS1_36VarlenDynamicPersistentTileSchedulerILi128ELi48ELi128ELi128ELb1ELb1ELb0ELb1ELb1ELb1EEEEEEEEEvNT_6ParamsE,(.L_x_35 - _ZN7cutlass13device_kernelIN5flash19enable_sm80_to_sm89INS1_16FlashAttnFwdSm80INS1_25CollectiveMainloopFwdSm80ILi4ELi1ELb0EN4cute5tupleIJNS5_1CILi128EEENS7_ILi48EEENS7_ILi96EEEEEELi96ENS_6half_tEfNS_4arch4Sm80ELb1ELb0ELb0ELb1ELb0ELb1ELb1ELb1EEENS1_21CollectiveEpilogueFwdINS6_IJS8_SA_S9_EEENS6_IJNS7_ILi1EEESI_SI_EEESC_SE_Li128ELb1ELb1ELb1ELb0EEENS1_36VarlenDynamicPersistentTileSchedulerILi128ELi48ELi128ELi128ELb1ELb1ELb0ELb1ELb1ELb1EEEEEEEEEvNT_6ParamsE)
        .other          _ZN7cutlass13device_kernelIN5flash19enable_sm80_to_sm89INS1_16FlashAttnFwdSm80INS1_25CollectiveMainloopFwdSm80ILi4ELi1ELb0EN4cute5tupleIJNS5_1CILi128EEENS7_ILi48EEENS7_ILi96EEEEEELi96ENS_6half_tEfNS_4arch4Sm80ELb1ELb0ELb0ELb1ELb0ELb1ELb1ELb1EEENS1_21CollectiveEpilogueFwdINS6_IJS8_SA_S9_EEENS6_IJNS7_ILi1EEESI_SI_EEESC_SE_Li128ELb1ELb1ELb1ELb0EEENS1_36VarlenDynamicPersistentTileSchedulerILi128ELi48ELi128ELi128ELb1ELb1ELb0ELb1ELb1ELb1EEEEEEEEEvNT_6ParamsE,@"STO_CUDA_ENTRY STV_DEFAULT"
_ZN7cutlass13device_kernelIN5flash19enable_sm80_to_sm89INS1_16FlashAttnFwdSm80INS1_25CollectiveMainloopFwdSm80ILi4ELi1ELb0EN4cute5tupleIJNS5_1CILi128EEENS7_ILi48EEENS7_ILi96EEEEEELi96ENS_6half_tEfNS_4arch4Sm80ELb1ELb0ELb0ELb1ELb0ELb1ELb1ELb1EEENS1_21CollectiveEpilogueFwdINS6_IJS8_SA_S9_EEENS6_IJNS7_ILi1EEESI_SI_EEESC_SE_Li128ELb1ELb1ELb1ELb0EEENS1_36VarlenDynamicPersistentTileSchedulerILi128ELi48ELi128ELi128ELb1ELb1ELb0ELb1ELb1ELb1EEEEEEEEEvNT_6ParamsE:
[----:B------:R-:W-:Y:S01]  /*0000*/  LDC R1, c[0x0][0x28] ;  /* 0x00000a00ff017b82 */ /* 0x000fe20000000800 */
[----:B------:R-:W-:Y:S05]  /*0010*/  EXIT ;  /* 0x000000000000794d */ /* 0x000fea0003800000 */
.L_x_17:
        /* <DEDUP_REMOVED lines=14> */
.L_x_35:


//--------------------- .nv.shared.reserved.0     --------------------------
	.section	.nv.shared.reserved.0,"aw",@nobits
	.weak		__nv_reservedSMEM_offset_0_alias
	.size		__nv_reservedSMEM_offset_0_alias, 0, 0
	.other		__nv_reservedSMEM_offset_0_alias,@"STO_CUDA_RESERVED_SHARED STV_DEFAULT"
__nv_reservedSMEM_offset_0_alias:
	.zero		0


//--------------------- .nv.global                --------------------------
	.section	.nv.global,"aw",@nobits
.nv.global:
	.type		_ZN82_INTERNAL_2e67bb2b_46_flash_fwd_hdim96_fp16_split_softcapall_sm80_cu_744032ad_38344cute1_E,@object
	.size		_ZN82_INTERNAL_2e67bb2b_46_flash_fwd_hdim96_fp16_split_softcapall_sm80_cu_744032ad_38344cute1_E,(_ZN82_INTERNAL_2e67bb2b_46_flash_fwd_hdim96_fp16_split_softcapall_sm80_cu_744032ad_38344cuda3std3__45__cpo6cbeginE - _ZN82_INTERNAL_2e67bb2b_46_flash_fwd_hdim96_fp16_split_softcapall_sm80_cu_744032ad_38344cute1_E)
_ZN82_INTERNAL_2e67bb2b_46_flash_fwd_hdim96_fp16_split_softcapall_sm80_cu_744032ad_38344cute1_E:
	.zero		1
	.type		_ZN82_INTERNAL_2e67bb2b_46_flash_fwd_hdim96_fp16_split_softcapall_sm80_cu_744032ad_38344cuda3std3__45__cpo6cbeginE,@object
	.size		_ZN82_INTERNAL_2e67bb2b_46_flash_fwd_hdim96_fp16_split_softcapall_sm80_cu_744032ad_38344cuda3std3__45__cpo6cbeginE,(_ZN82_INTERNAL_2e67bb2b_46_flash_fwd_hdim96_fp16_split_softcapall_sm80_cu_744032ad_38344cuda3std3__48in_placeE - _ZN82_INTERNAL_2e67bb2b_46_flash_fwd_hdim96_fp16_split_softcapall_sm80_cu_744032ad_38344cuda3std3__45__cpo6cbeginE)
_ZN82_INTERNAL_2e67bb2b_46_flash_fwd_hdim96_fp16_split_softcapall_sm80_cu_744032ad_38344cuda3std3__45__cpo6cbeginE:
	.zero		1
	.type		_ZN82_INTERNAL_2e67bb2b_46_flash_fwd_hdim96_fp16_split_softcapall_sm80_cu_744032ad_38344cuda3std3__48in_placeE,@object
	.size		_ZN82_INTERNAL_2e67bb2b_46_flash_fwd_hdim96_fp16_split_softcapall_sm80_cu_744032ad_38344cuda3std3__48in_placeE,(_ZN82_INTERNAL_2e67bb2b_46_flash_fwd_hdim96_fp16_split_softcapall_sm80_cu_744032ad_38344cuda3std6ranges3__45__cpo9iter_moveE - _ZN82_INTERNAL_2e67bb2b_46_flash_fwd_hdim96_fp16_split_softcapall_sm80_cu_744032ad_38344cuda3std3__48in_placeE)
_ZN82_INTERNAL_2e67bb2b_46_flash_fwd_hdim96_fp16_split_softcapall_sm80_cu_744032ad_38344cuda3std3__48in_placeE:
	.zero		1
	.type		_ZN82_INTERNAL_2e67bb2b_46_flash_fwd_hdim96_fp16_split_softcapall_sm80_cu_744032ad_38344cuda3std6ranges3__45__cpo9iter_moveE,@object
	.size		_ZN82_INTERNAL_2e67bb2b_46_flash_fwd_hdim96_fp16_split_softcapall_sm80_cu_744032ad_38344cuda3std6ranges3__45__cpo9iter_moveE,(_ZN82_INTERNAL_2e67bb2b_46_flash_fwd_hdim96_fp16_split_softcapall_sm80_cu_744032ad_38344cuda3std3__45__cpo5beginE - _ZN82_INTERNAL_2e67bb2b_46_flash_fwd_hdim96_fp16_split_softcapall_sm80_cu_744032ad_38344cuda3std6ranges3__45__cpo9iter_moveE)
_ZN82_INTERNAL_2e67bb2b_46_flash_fwd_hdim96_fp16_split_softcapall_sm80_cu_744032ad_38344cuda3std6ranges3__45__cpo9iter_moveE:
	.zero		1
	.type		_ZN82_INTERNAL_2e67bb2b_46_flash_fwd_hdim96_fp16_split_softcapall_sm80_cu_744032ad_38344cuda3std3__45__cpo5beginE,@object
	.size		_ZN82_INTERNAL_2e67bb2b_46_flash_fwd_hdim96_fp16_split_softcapall_sm80_cu_744032ad_38344cuda3std3__45__cpo5beginE,(_ZN82_INTERNAL_2e67bb2b_46_flash_fwd_hdim96_fp16_split_softcapall_sm80_cu_744032ad_38344cuda3std3__484_GLOBAL__N__2e67bb2b_46_flash_fwd_hdim96_fp16_split_softcapall_sm80_cu_744032ad_38346ignoreE - _ZN82_INTERNAL_2e67bb2b_46_flash_fwd_hdim96_fp16_split_softcapall_sm80_cu_744032ad_38344cuda3std3__45__cpo5beginE)
_ZN82_INTERNAL_2e67bb2b_46_flash_fwd_hdim96_fp16_split_softcapall_sm80_cu_744032ad_38344cuda3std3__45__cpo5beginE:
	.zero		1
	.type		_ZN82_INTERNAL_2e67bb2b_46_flash_fwd_hdim96_fp16_split_softcapall_sm80_cu_744032ad_38344cuda3std3__484_GLOBAL__N__2e67bb2b_46_flash_fwd_hdim96_fp16_split_softcapall_sm80_cu_744032ad_38346ignoreE,@object
	.size		_ZN82_INTERNAL_2e67bb2b_46_flash_fwd_hdim96_fp16_split_softcapall_sm80_cu_744032ad_38344cuda3std3__484_GLOBAL__N__2e67bb2b_46_flash_fwd_hdim96_fp16_split_softcapall_sm80_cu_744032ad_38346ignoreE,(_ZN82_INTERNAL_2e67bb2b_46_flash_fwd_hdim96_fp16_split_softcapall_sm80_cu_744032ad_38344cute7productE - _ZN82_INTERNAL_2e67bb2b_46_flash_fwd_hdim96_fp16_split_softcapall_sm80_cu_744032ad_38344cuda3std3__484_GLOBAL__N__2e67bb2b_46_flash_fwd_hdim96_fp16_split_softcapall_sm80_cu_744032ad_38346ignoreE)
_ZN82_INTERNAL_2e67bb2b_46_flash_fwd_hdim96_fp16_split_softcapall_sm80_cu_744032ad_38344cuda3std3__484_GLOBAL__N__2e67bb2b_46_flash_fwd_hdim96_fp16_split_softcapall_sm80_cu_744032ad_38346ignoreE:
	.zero		1
	.type		_ZN82_INTERNAL_2e67bb2b_46_flash_fwd_hdim96_fp16_split_softcapall_sm80_cu_744032ad_38344cute7productE,@object
	.size		_ZN82_INTERNAL_2e67bb2b_46_flash_fwd_hdim96_fp16_split_softcapall_sm80_cu_744032ad_38344cute7productE,(_ZN82_INTERNAL_2e67bb2b_46_flash_fwd_hdim96_fp16_split_softcapall_sm80_cu_744032ad_38344cuda3std3__45__cpo3endE - _ZN82_INTERNAL_2e67bb2b_46_flash_fwd_hdim96_fp16_split_softcapall_sm80_cu_744032ad_38344cute7productE)
_ZN82_INTERNAL_2e67bb2b_46_flash_fwd_hdim96_fp16_split_softcapall_sm80_cu_744032ad_38344cute7productE:
	.zero		1
	.type		_ZN82_INTERNAL_2e67bb2b_46_flash_fwd_hdim96_fp16_split_softcapall_sm80_cu_744032ad_38344cuda3std3__45__cpo3endE,@object
	.size		_ZN82_INTERNAL_2e67bb2b_46_flash_fwd_hdim96_fp16_split_softcapall_sm80_cu_744032ad_38344cuda3std3__45__cpo3endE,(_ZN82_INTERNAL_2e67bb2b_46_flash_fwd_hdim96_fp16_split_softcapall_sm80_cu_744032ad_38344cuda3std3__419piecewise_constructE - _ZN82_INTERNAL_2e67bb2b_46_flash_fwd_hdim96_fp16_split_softcapall_sm80_cu_744032ad_38344cuda3std3__45__cpo3endE)
_ZN82_INTERNAL_2e67bb2b_46_flash_fwd_hdim96_fp16_split_softcapall_sm80_cu_744032ad_38344cuda3std3__45__cpo3endE:
	.zero		1
	.type		_ZN82_INTERNAL_2e67bb2b_46_flash_fwd_hdim96_fp16_split_softcapall_sm80_cu_744032ad_38344cuda3std3__419piecewise_constructE,@object
	.size		_ZN82_INTERNAL_2e67bb2b_46_flash_fwd_hdim96_fp16_split_softcapall_sm80_cu_744032ad_38344cuda3std3__419piecewise_constructE,(_ZN82_INTERNAL_2e67bb2b_46_flash_fwd_hdim96_fp16_split_softcapall_sm80_cu_744032ad_38344cuda3std3__45__cpo4cendE - _ZN82_INTERNAL_2e67bb2b_46_flash_fwd_hdim96_fp16_split_softcapall_sm80_cu_744032ad_38344cuda3std3__419piecewise_constructE)
_ZN82_INTERNAL_2e67bb2b_46_flash_fwd_hdim96_fp16_split_softcapall_sm80_cu_744032ad_38344cuda3std3__419piecewise_constructE:
	.zero		1
	.type		_ZN82_INTERNAL_2e67bb2b_46_flash_fwd_hdim96_fp16_split_softcapall_sm80_cu_744032ad_38344cuda3std3__45__cpo4cendE,@object
	.size		_ZN82_INTERNAL_2e67bb2b_46_flash_fwd_hdim96_fp16_split_softcapall_sm80_cu_744032ad_38344cuda3std3__45__cpo4cendE,(_ZN82_INTERNAL_2e67bb2b_46_flash_fwd_hdim96_fp16_split_softcapall_sm80_cu_744032ad_38344cuda3std6ranges3__45__cpo4swapE - _ZN82_INTERNAL_2e67bb2b_46_flash_fwd_hdim96_fp16_split_softcapall_sm80_cu_744032ad_38344cuda3std3__45__cpo4cendE)
_ZN82_INTERNAL_2e67bb2b_46_flash_fwd_hdim96_fp16_split_softcapall_sm80_cu_744032ad_38344cuda3std3__45__cpo4cendE:
	.zero		1
	.type		_ZN82_INTERNAL_2e67bb2b_46_flash_fwd_hdim96_fp16_split_softcapall_sm80_cu_744032ad_38344cuda3std6ranges3__45__cpo4swapE,@object
	.size		_ZN82_INTERNAL_2e67bb2b_46_flash_fwd_hdim96_fp16_split_softcapall_sm80_cu_744032ad_38344cuda3std6ranges3__45__cpo4swapE,(.L_7 - _ZN82_INTERNAL_2e67bb2b_46_flash_fwd_hdim96_fp16_split_softcapall_sm80_cu_744032ad_38344cuda3std6ranges3__45__cpo4swapE)
_ZN82_INTERNAL_2e67bb2b_46_flash_fwd_hdim96_fp16_split_softcapall_sm80_cu_744032ad_38344cuda3std6ranges3__45__cpo4swapE:
	.zero		1
.L_7:


//--------------------- .nv.constant0._ZN7cutlass13device_kernelIN5flash19enable_sm80_to_sm89INS1_16FlashAttnFwdSm80INS1_25CollectiveMainloopFwdSm80ILi4ELi1ELb0EN4cute5tupleIJNS5_1CILi128EEENS7_ILi64EEENS7_ILi96EEEEEELi96ENS_6half_tEfNS_4arch4Sm80ELb0ELb0ELb1ELb0ELb0ELb0ELb1ELb1EEENS1_21CollectiveEpilogueFwdINS6_IJS8_SA_S9_EEENS6_IJNS7_ILi1EEESI_SI_EEESC_SE_Li128ELb0ELb1ELb1ELb0EEENS1_19SingleTileSchedulerILb0ELb1ELb1ELi128EEEEEEEEEvNT_6ParamsE --------------------------
	.section	.nv.constant0._ZN7cutlass13device_kernelIN5flash19enable_sm80_to_sm89INS1_16FlashAttnFwdSm80INS1_25CollectiveMainloopFwdSm80ILi4ELi1ELb0EN4cute5tupleIJNS5_1CILi128EEENS7_ILi64EEENS7_ILi96EEEEEELi96ENS_6half_tEfNS_4arch4Sm80ELb0ELb0ELb1ELb0ELb0ELb0ELb1ELb1EEENS1_21CollectiveEpilogueFwdINS6_IJS8_SA_S9_EEENS6_IJNS7_ILi1EEESI_SI_EEESC_SE_Li128ELb0ELb1ELb1ELb0EEENS1_19SingleTileSchedulerILb0ELb1ELb1ELi128EEEEEEEEEvNT_6ParamsE,"a",@progbits
	.sectionflags	@""
	.align	4
.nv.constant0._ZN7cutlass13device_kernelIN5flash19enable_sm80_to_sm89INS1_16FlashAttnFwdSm80INS1_25CollectiveMainloopFwdSm80ILi4ELi1ELb0EN4cute5tupleIJNS5_1CILi128EEENS7_ILi64EEENS7_ILi96EEEEEELi96ENS_6half_tEfNS_4arch4Sm80ELb0ELb0ELb1ELb0ELb0ELb0ELb1ELb1EEENS1_21CollectiveEpilogueFwdINS6_IJS8_SA_S9_EEENS6_IJNS7_ILi1EEESI_SI_EEESC_SE_Li128ELb0ELb1ELb1ELb0EEENS1_19SingleTileSchedulerILb0ELb1ELb1ELi128EEEEEEEEEvNT_6ParamsE:
	.zero		1576


//--------------------- .nv.constant0._ZN7cutlass13device_kernelIN5flash19enable_sm80_to_sm89INS1_16FlashAttnFwdSm80INS1_25CollectiveMainloopFwdSm80ILi4ELi1ELb0EN4cute5tupleIJNS5_1CILi128EEENS7_ILi48EEENS7_ILi96EEEEEELi96ENS_6half_tEfNS_4arch4Sm80ELb0ELb0ELb1ELb1ELb0ELb0ELb1ELb1EEENS1_21CollectiveEpilogueFwdINS6_IJS8_SA_S9_EEENS6_IJNS7_ILi1EEESI_SI_EEESC_SE_Li128ELb1ELb1ELb1ELb0EEENS1_36VarlenDynamicPersistentTileSchedulerILi128ELi48ELi128ELi128ELb1ELb1ELb0ELb0ELb1ELb1EEEEEEEEEvNT_6ParamsE --------------------------
	.section	.nv.constant0._ZN7cutlass13device_kernelIN5flash19enable_sm80_to_sm89INS1_16FlashAttnFwdSm80INS1_25CollectiveMainloopFwdSm80ILi4ELi1ELb0EN4cute5tupleIJNS5_1CILi128EEENS7_ILi48EEENS7_ILi96EEEEEELi96ENS_6half_tEfNS_4arch4Sm80ELb0ELb0ELb1ELb1ELb0ELb0ELb1ELb1EEENS1_21CollectiveEpilogueFwdINS6_IJS8_SA_S9_EEENS6_IJNS7_ILi1EEESI_SI_EEESC_SE_Li128ELb1ELb1ELb1ELb0EEENS1_36VarlenDynamicPersistentTileSchedulerILi128ELi48ELi128ELi128ELb1ELb1ELb0ELb0ELb1ELb1EEEEEEEEEvNT_6ParamsE,"a",@progbits
	.sectionflags	@""
	.align	4
.nv.constant0._ZN7cutlass13device_kernelIN5flash19enable_sm80_to_sm89INS1_16FlashAttnFwdSm80INS1_25CollectiveMainloopFwdSm80ILi4ELi1ELb0EN4cute5tupleIJNS5_1CILi128EEENS7_ILi48EEENS7_ILi96EEEEEELi96ENS_6half_tEfNS_4arch4Sm80ELb0ELb0ELb1ELb1ELb0ELb0ELb1ELb1EEENS1_21CollectiveEpilogueFwdINS6_IJS8_SA_S9_EEENS6_IJNS7_ILi1EEESI_SI_EEESC_SE_Li128ELb1ELb1ELb1ELb0EEENS1_36VarlenDynamicPersistentTileSchedulerILi128ELi48ELi128ELi128ELb1ELb1ELb0ELb0ELb1ELb1EEEEEEEEEvNT_6ParamsE:
	.zero		1608


//--------------------- .nv.constant0._ZN7cutlass13device_kernelIN5flash19enable_sm80_to_sm89INS1_16FlashAttnFwdSm80INS1_25CollectiveMainloopFwdSm80ILi4ELi1ELb0EN4cute5tupleIJNS5_1CILi128EEENS7_ILi48EEENS7_ILi96EEEEEELi96ENS_6half_tEfNS_4arch4Sm80ELb0ELb0ELb1ELb1ELb0ELb1ELb1ELb1EEENS1_21CollectiveEpilogueFwdINS6_IJS8_SA_S9_EEENS6_IJNS7_ILi1EEESI_SI_EEESC_SE_Li128ELb1ELb1ELb1ELb0EEENS1_36VarlenDynamicPersistentTileSchedulerILi128ELi48ELi128ELi128ELb1ELb1ELb0ELb0ELb1ELb1EEEEEEEEEvNT_6ParamsE --------------------------
	.section	.nv.constant0._ZN7cutlass13device_kernelIN5flash19enable_sm80_to_sm89INS1_16FlashAttnFwdSm80INS1_25CollectiveMainloopFwdSm80ILi4ELi1ELb0EN4cute5tupleIJNS5_1CILi128EEENS7_ILi48EEENS7_ILi96EEEEEELi96ENS_6half_tEfNS_4arch4Sm80ELb0ELb0ELb1ELb1ELb0ELb1ELb1ELb1EEENS1_21CollectiveEpilogueFwdINS6_IJS8_SA_S9_EEENS6_IJNS7_ILi1EEESI_SI_EEESC_SE_Li128ELb1ELb1ELb1ELb0EEENS1_36VarlenDynamicPersistentTileSchedulerILi128ELi48ELi128ELi128ELb1ELb1ELb0ELb0ELb1ELb1EEEEEEEEEvNT_6ParamsE,"a",@progbits
	.sectionflags	@""
	.align	4
.nv.constant0._ZN7cutlass13device_kernelIN5flash19enable_sm80_to_sm89INS1_16FlashAttnFwdSm80INS1_25CollectiveMainloopFwdSm80ILi4ELi1ELb0EN4cute5tupleIJNS5_1CILi128EEENS7_ILi48EEENS7_ILi96EEEEEELi96ENS_6half_tEfNS_4arch4Sm80ELb0ELb0ELb1ELb1ELb0ELb1ELb1ELb1EEENS1_21CollectiveEpilogueFwdINS6_IJS8_SA_S9_EEENS6_IJNS7_ILi1EEESI_SI_EEESC_SE_Li128ELb1ELb1ELb1ELb0EEENS1_36VarlenDynamicPersistentTileSchedulerILi128ELi48ELi128ELi128ELb1ELb1ELb0ELb0ELb1ELb1EEEEEEEEEvNT_6ParamsE:
	.zero		1608


//--------------------- .nv.constant0._ZN7cutlass13device_kernelIN5flash19enable_sm80_to_sm89INS1_16FlashAttnFwdSm80INS1_25CollectiveMainloopFwdSm80ILi4ELi1ELb0EN4cute5tupleIJNS5_1CILi128EEENS7_ILi48EEENS7_ILi96EEEEEELi96ENS_6half_tEfNS_4arch4Sm80ELb0ELb1ELb1ELb0ELb0ELb0ELb1ELb1EEENS1_21CollectiveEpilogueFwdINS6_IJS8_SA_S9_EEENS6_IJNS7_ILi1EEESI_SI_EEESC_SE_Li128ELb0ELb1ELb1ELb0EEENS1_19SingleTileSchedulerILb0ELb1ELb1ELi128EEEEEEEEEvNT_6ParamsE --------------------------
	.section	.nv.constant0._ZN7cutlass13device_kernelIN5flash19enable_sm80_to_sm89INS1_16FlashAttnFwdSm80INS1_25CollectiveMainloopFwdSm80ILi4ELi1ELb0EN4cute5tupleIJNS5_1CILi128EEENS7_ILi48EEENS7_ILi96EEEEEELi96ENS_6half_tEfNS_4arch4Sm80ELb0ELb1ELb1ELb0ELb0ELb0ELb1ELb1EEENS1_21CollectiveEpilogueFwdINS6_IJS8_SA_S9_EEENS6_IJNS7_ILi1EEESI_SI_EEESC_SE_Li128ELb0ELb1ELb1ELb0EEENS1_19SingleTileSchedulerILb0ELb1ELb1ELi128EEEEEEEEEvNT_6ParamsE,"a",@progbits
	.sectionflags	@""
	.align	4
.nv.constant0._ZN7cutlass13device_kernelIN5flash19enable_sm80_to_sm89INS1_16FlashAttnFwdSm80INS1_25CollectiveMainloopFwdSm80ILi4ELi1ELb0EN4cute5tupleIJNS5_1CILi128EEENS7_ILi48EEENS7_ILi96EEEEEELi96ENS_6half_tEfNS_4arch4Sm80ELb0ELb1ELb1ELb0ELb0ELb0ELb1ELb1EEENS1_21CollectiveEpilogueFwdINS6_IJS8_SA_S9_EEENS6_IJNS7_ILi1EEESI_SI_EEESC_SE_Li128ELb0ELb1ELb1ELb0EEENS1_19SingleTileSchedulerILb0ELb1ELb1ELi128EEEEEEEEEvNT_6ParamsE:
	.zero		1576


//--------------------- .nv.constant0._ZN7cutlass13device_kernelIN5flash19enable_sm80_to_sm89INS1_16FlashAttnFwdSm80INS1_25CollectiveMainloopFwdSm80ILi4ELi1ELb0EN4cute5tupleIJNS5_1CILi128EEENS7_ILi48EEENS7_ILi96EEEEEELi96ENS_6half_tEfNS_4arch4Sm80ELb0ELb1ELb1ELb1ELb0ELb0ELb1ELb1EEENS1_21CollectiveEpilogueFwdINS6_IJS8_SA_S9_EEENS6_IJNS7_ILi1EEESI_SI_EEESC_SE_Li128ELb1ELb1ELb1ELb0EEENS1_36VarlenDynamicPersistentTileSchedulerILi128ELi48ELi128ELi128ELb1ELb1ELb0ELb1ELb0ELb1EEEEEEEEEvNT_6ParamsE --------------------------
	.section	.nv.constant0._ZN7cutlass13device_kernelIN5flash19enable_sm80_to_sm89INS1_16FlashAttnFwdSm80INS1_25CollectiveMainloopFwdSm80ILi4ELi1ELb0EN4cute5tupleIJNS5_1CILi128EEENS7_ILi48EEENS7_ILi96EEEEEELi96ENS_6half_tEfNS_4arch4Sm80ELb0ELb1ELb1ELb1ELb0ELb0ELb1ELb1EEENS1_21CollectiveEpilogueFwdINS6_IJS8_SA_S9_EEENS6_IJNS7_ILi1EEESI_SI_EEESC_SE_Li128ELb1ELb1ELb1ELb0EEENS1_36VarlenDynamicPersistentTileSchedulerILi128ELi48ELi128ELi128ELb1ELb1ELb0ELb1ELb0ELb1EEEEEEEEEvNT_6ParamsE,"a",@progbits
	.sectionflags	@""
	.align	4
.nv.constant0._ZN7cutlass13device_kernelIN5flash19enable_sm80_to_sm89INS1_16FlashAttnFwdSm80INS1_25CollectiveMainloopFwdSm80ILi4ELi1ELb0EN4cute5tupleIJNS5_1CILi128EEENS7_ILi48EEENS7_ILi96EEEEEELi96ENS_6half_tEfNS_4arch4Sm80ELb0ELb1ELb1ELb1ELb0ELb0ELb1ELb1EEENS1_21CollectiveEpilogueFwdINS6_IJS8_SA_S9_EEENS6_IJNS7_ILi1EEESI_SI_EEESC_SE_Li128ELb1ELb1ELb1ELb0EEENS1_36VarlenDynamicPersistentTileSchedulerILi128ELi48ELi128ELi128ELb1ELb1ELb0ELb1ELb0ELb1EEEEEEEEEvNT_6ParamsE:
	.zero		1608


//--------------------- .nv.constant0._ZN7cutlass13device_kernelIN5flash19enable_sm80_to_sm89INS1_16FlashAttnFwdSm80INS1_25CollectiveMainloopFwdSm80ILi4ELi1ELb0EN4cute5tupleIJNS5_1CILi128EEENS7_ILi48EEENS7_ILi96EEEEEELi96ENS_6half_tEfNS_4arch4Sm80ELb0ELb1ELb1ELb1ELb0ELb1ELb1ELb1EEENS1_21CollectiveEpilogueFwdINS6_IJS8_SA_S9_EEENS6_IJNS7_ILi1EEESI_SI_EEESC_SE_Li128ELb1ELb1ELb1ELb0EEENS1_36VarlenDynamicPersistentTileSchedulerILi128ELi48ELi128ELi128ELb1ELb1ELb0ELb1ELb0ELb1EEEEEEEEEvNT_6ParamsE --------------------------
	.section	.nv.constant0._ZN7cutlass13device_kernelIN5flash19enable_sm80_to_sm89INS1_16FlashAttnFwdSm80INS1_25CollectiveMainloopFwdSm80ILi4ELi1ELb0EN4cute5tupleIJNS5_1CILi128EEENS7_ILi48EEENS7_ILi96EEEEEELi96ENS_6half_tEfNS_4arch4Sm80ELb0ELb1ELb1ELb1ELb0ELb1ELb1ELb1EEENS1_21CollectiveEpilogueFwdINS6_IJS8_SA_S9_EEENS6_IJNS7_ILi1EEESI_SI_EEESC_SE_Li128ELb1ELb1ELb1ELb0EEENS1_36VarlenDynamicPersistentTileSchedulerILi128ELi48ELi128ELi128ELb1ELb1ELb0ELb1ELb0ELb1EEEEEEEEEvNT_6ParamsE,"a",@progbits
	.sectionflags	@""
	.align	4
.nv.constant0._ZN7cutlass13device_kernelIN5flash19enable_sm80_to_sm89INS1_16FlashAttnFwdSm80INS1_25CollectiveMainloopFwdSm80ILi4ELi1ELb0EN4cute5tupleIJNS5_1CILi128EEENS7_ILi48EEENS7_ILi96EEEEEELi96ENS_6half_tEfNS_4arch4Sm80ELb0ELb1ELb1ELb1ELb0ELb1ELb1ELb1EEENS1_21CollectiveEpilogueFwdINS6_IJS8_SA_S9_EEENS6_IJNS7_ILi1EEESI_SI_EEESC_SE_Li128ELb1ELb1ELb1ELb0EEENS1_36VarlenDynamicPersistentTileSchedulerILi128ELi48ELi128ELi128ELb1ELb1ELb0ELb1ELb0ELb1EEEEEEEEEvNT_6ParamsE:
	.zero		1608


//--------------------- .nv.constant0._ZN7cutlass13device_kernelIN5flash19enable_sm80_to_sm89INS1_16FlashAttnFwdSm80INS1_25CollectiveMainloopFwdSm80ILi4ELi1ELb0EN4cute5tupleIJNS5_1CILi128EEENS7_ILi64EEENS7_ILi96EEEEEELi96ENS_6half_tEfNS_4arch4Sm80ELb1ELb0ELb1ELb0ELb0ELb0ELb1ELb1EEENS1_21CollectiveEpilogueFwdINS6_IJS8_SA_S9_EEENS6_IJNS7_ILi1EEESI_SI_EEESC_SE_Li128ELb0ELb1ELb1ELb0EEENS1_30DynamicPersistentTileSchedulerILi128ELi128ELb1ELb1ELb0EEEEEEEEEvNT_6ParamsE --------------------------
	.section	.nv.constant0._ZN7cutlass13device_kernelIN5flash19enable_sm80_to_sm89INS1_16FlashAttnFwdSm80INS1_25CollectiveMainloopFwdSm80ILi4ELi1ELb0EN4cute5tupleIJNS5_1CILi128EEENS7_ILi64EEENS7_ILi96EEEEEELi96ENS_6half_tEfNS_4arch4Sm80ELb1ELb0ELb1ELb0ELb0ELb0ELb1ELb1EEENS1_21CollectiveEpilogueFwdINS6_IJS8_SA_S9_EEENS6_IJNS7_ILi1EEESI_SI_EEESC_SE_Li128ELb0ELb1ELb1ELb0EEENS1_30DynamicPersistentTileSchedulerILi128ELi128ELb1ELb1ELb0EEEEEEEEEvNT_6ParamsE,"a",@progbits
	.sectionflags	@""
	.align	4
.nv.constant0._ZN7cutlass13device_kernelIN5flash19enable_sm80_to_sm89INS1_16FlashAttnFwdSm80INS1_25CollectiveMainloopFwdSm80ILi4ELi1ELb0EN4cute5tupleIJNS5_1CILi128EEENS7_ILi64EEENS7_ILi96EEEEEELi96ENS_6half_tEfNS_4arch4Sm80ELb1ELb0ELb1ELb0ELb0ELb0ELb1ELb1EEENS1_21CollectiveEpilogueFwdINS6_IJS8_SA_S9_EEENS6_IJNS7_ILi1EEESI_SI_EEESC_SE_Li128ELb0ELb1ELb1ELb0EEENS1_30DynamicPersistentTileSchedulerILi128ELi128ELb1ELb1ELb0EEEEEEEEEvNT_6ParamsE:
	.zero		1592


//--------------------- .nv.constant0._ZN7cutlass13device_kernelIN5flash19enable_sm80_to_sm89INS1_16FlashAttnFwdSm80INS1_25CollectiveMainloopFwdSm80ILi4ELi1ELb0EN4cute5tupleIJNS5_1CILi128EEENS7_ILi48EEENS7_ILi96EEEEEELi96ENS_6half_tEfNS_4arch4Sm80ELb1ELb0ELb1ELb1ELb0ELb0ELb1ELb1EEENS1_21CollectiveEpilogueFwdINS6_IJS8_SA_S9_EEENS6_IJNS7_ILi1EEESI_SI_EEESC_SE_Li128ELb1ELb1ELb1ELb0EEENS1_36VarlenDynamicPersistentTileSchedulerILi128ELi48ELi128ELi128ELb1ELb1ELb0ELb1ELb1ELb1EEEEEEEEEvNT_6ParamsE --------------------------
	.section	.nv.constant0._ZN7cutlass13device_kernelIN5flash19enable_sm80_to_sm89INS1_16FlashAttnFwdSm80INS1_25CollectiveMainloopFwdSm80ILi4ELi1ELb0EN4cute5tupleIJNS5_1CILi128EEENS7_ILi48EEENS7_ILi96EEEEEELi96ENS_6half_tEfNS_4arch4Sm80ELb1ELb0ELb1ELb1ELb0ELb0ELb1ELb1EEENS1_21CollectiveEpilogueFwdINS6_IJS8_SA_S9_EEENS6_IJNS7_ILi1EEESI_SI_EEESC_SE_Li128ELb1ELb1ELb1ELb0EEENS1_36VarlenDynamicPersistentTileSchedulerILi128ELi48ELi128ELi128ELb1ELb1ELb0ELb1ELb1ELb1EEEEEEEEEvNT_6ParamsE,"a",@progbits
	.sectionflags	@""
	.align	4
.nv.constant0._ZN7cutlass13device_kernelIN5flash19enable_sm80_to_sm89INS1_16FlashAttnFwdSm80INS1_25CollectiveMainloopFwdSm80ILi4ELi1ELb0EN4cute5tupleIJNS5_1CILi128EEENS7_ILi48EEENS7_ILi96EEEEEELi96ENS_6half_tEfNS_4arch4Sm80ELb1ELb0ELb1ELb1ELb0ELb0ELb1ELb1EEENS1_21CollectiveEpilogueFwdINS6_IJS8_SA_S9_EEENS6_IJNS7_ILi1EEESI_SI_EEESC_SE_Li128ELb1ELb1ELb1ELb0EEENS1_36VarlenDynamicPersistentTileSchedulerILi128ELi48ELi128ELi128ELb1ELb1ELb0ELb1ELb1ELb1EEEEEEEEEvNT_6ParamsE:
	.zero		1608


//--------------------- .nv.constant0._ZN7cutlass13device_kernelIN5flash19enable_sm80_to_sm89INS1_16FlashAttnFwdSm80INS1_25CollectiveMainloopFwdSm80ILi4ELi1ELb0EN4cute5tupleIJNS5_1CILi128EEENS7_ILi48EEENS7_ILi96EEEEEELi96ENS_6half_tEfNS_4arch4Sm80ELb1ELb0ELb1ELb1ELb0ELb1ELb1ELb1EEENS1_21CollectiveEpilogueFwdINS6_IJS8_SA_S9_EEENS6_IJNS7_ILi1EEESI_SI_EEESC_SE_Li128ELb1ELb1ELb1ELb0EEENS1_36VarlenDynamicPersistentTileSchedulerILi128ELi48ELi128ELi128ELb1ELb1ELb0ELb1ELb1ELb1EEEEEEEEEvNT_6ParamsE --------------------------
	.section	.nv.constant0._ZN7cutlass13device_kernelIN5flash19enable_sm80_to_sm89INS1_16FlashAttnFwdSm80INS1_25CollectiveMainloopFwdSm80ILi4ELi1ELb0EN4cute5tupleIJNS5_1CILi128EEENS7_ILi48EEENS7_ILi96EEEEEELi96ENS_6half_tEfNS_4arch4Sm80ELb1ELb0ELb1ELb1ELb0ELb1ELb1ELb1EEENS1_21CollectiveEpilogueFwdINS6_IJS8_SA_S9_EEENS6_IJNS7_ILi1EEESI_SI_EEESC_SE_Li128ELb1ELb1ELb1ELb0EEENS1_36VarlenDynamicPersistentTileSchedulerILi128ELi48ELi128ELi128ELb1ELb1ELb0ELb1ELb1ELb1EEEEEEEEEvNT_6ParamsE,"a",@progbits
	.sectionflags	@""
	.align	4
.nv.constant0._ZN7cutlass13device_kernelIN5flash19enable_sm80_to_sm89INS1_16FlashAttnFwdSm80INS1_25CollectiveMainloopFwdSm80ILi4ELi1ELb0EN4cute5tupleIJNS5_1CILi128EEENS7_ILi48EEENS7_ILi96EEEEEELi96ENS_6half_tEfNS_4arch4Sm80ELb1ELb0ELb1ELb1ELb0ELb1ELb1ELb1EEENS1_21CollectiveEpilogueFwdINS6_IJS8_SA_S9_EEENS6_IJNS7_ILi1EEESI_SI_EEESC_SE_Li128ELb1ELb1ELb1ELb0EEENS1_36VarlenDynamicPersistentTileSchedulerILi128ELi48ELi128ELi128ELb1ELb1ELb0ELb1ELb1ELb1EEEEEEEEEvNT_6ParamsE:
	.zero		1608


//--------------------- .nv.constant0._ZN7cutlass13device_kernelIN5flash19enable_sm80_to_sm89INS1_16FlashAttnFwdSm80INS1_25CollectiveMainloopFwdSm80ILi4ELi1ELb0EN4cute5tupleIJNS5_1CILi128EEENS7_ILi64EEENS7_ILi96EEEEEELi96ENS_6half_tEfNS_4arch4Sm80ELb0ELb0ELb0ELb0ELb0ELb0ELb1ELb1EEENS1_21CollectiveEpilogueFwdINS6_IJS8_SA_S9_EEENS6_IJNS7_ILi1EEESI_SI_EEESC_SE_Li128ELb0ELb1ELb1ELb0EEENS1_19SingleTileSchedulerILb0ELb1ELb1ELi128EEEEEEEEEvNT_6ParamsE --------------------------
	.section	.nv.constant0._ZN7cutlass13device_kernelIN5flash19enable_sm80_to_sm89INS1_16FlashAttnFwdSm80INS1_25CollectiveMainloopFwdSm80ILi4ELi1ELb0EN4cute5tupleIJNS5_1CILi128EEENS7_ILi64EEENS7_ILi96EEEEEELi96ENS_6half_tEfNS_4arch4Sm80ELb0ELb0ELb0ELb0ELb0ELb0ELb1ELb1EEENS1_21CollectiveEpilogueFwdINS6_IJS8_SA_S9_EEENS6_IJNS7_ILi1EEESI_SI_EEESC_SE_Li128ELb0ELb1ELb1ELb0EEENS1_19SingleTileSchedulerILb0ELb1ELb1ELi128EEEEEEEEEvNT_6ParamsE,"a",@progbits
	.sectionflags	@""
	.align	4
.nv.constant0._ZN7cutlass13device_kernelIN5flash19enable_sm80_to_sm89INS1_16FlashAttnFwdSm80INS1_25CollectiveMainloopFwdSm80ILi4ELi1ELb0EN4cute5tupleIJNS5_1CILi128EEENS7_ILi64EEENS7_ILi96EEEEEELi96ENS_6half_tEfNS_4arch4Sm80ELb0ELb0ELb0ELb0ELb0ELb0ELb1ELb1EEENS1_21CollectiveEpilogueFwdINS6_IJS8_SA_S9_EEENS6_IJNS7_ILi1EEESI_SI_EEESC_SE_Li128ELb0ELb1ELb1ELb0EEENS1_19SingleTileSchedulerILb0ELb1ELb1ELi128EEEEEEEEEvNT_6ParamsE:
	.zero		1576


//--------------------- .nv.constant0._ZN7cutlass13device_kernelIN5flash19enable_sm80_to_sm89INS1_16FlashAttnFwdSm80INS1_25CollectiveMainloopFwdSm80ILi4ELi1ELb0EN4cute5tupleIJNS5_1CILi128EEENS7_ILi48EEENS7_ILi96EEEEEELi96ENS_6half_tEfNS_4arch4Sm80ELb0ELb0ELb0ELb1ELb0ELb0ELb1ELb1EEENS1_21CollectiveEpilogueFwdINS6_IJS8_SA_S9_EEENS6_IJNS7_ILi1EEESI_SI_EEESC_SE_Li128ELb1ELb1ELb1ELb0EEENS1_36VarlenDynamicPersistentTileSchedulerILi128ELi48ELi128ELi128ELb1ELb1ELb0ELb0ELb1ELb1EEEEEEEEEvNT_6ParamsE --------------------------
	.section	.nv.constant0._ZN7cutlass13device_kernelIN5flash19enable_sm80_to_sm89INS1_16FlashAttnFwdSm80INS1_25CollectiveMainloopFwdSm80ILi4ELi1ELb0EN4cute5tupleIJNS5_1CILi128EEENS7_ILi48EEENS7_ILi96EEEEEELi96ENS_6half_tEfNS_4arch4Sm80ELb0ELb0ELb0ELb1ELb0ELb0ELb1ELb1EEENS1_21CollectiveEpilogueFwdINS6_IJS8_SA_S9_EEENS6_IJNS7_ILi1EEESI_SI_EEESC_SE_Li128ELb1ELb1ELb1ELb0EEENS1_36VarlenDynamicPersistentTileSchedulerILi128ELi48ELi128ELi128ELb1ELb1ELb0ELb0ELb1ELb1EEEEEEEEEvNT_6ParamsE,"a",@progbits
	.sectionflags	@""
	.align	4
.nv.constant0._ZN7cutlass13device_kernelIN5flash19enable_sm80_to_sm89INS1_16FlashAttnFwdSm80INS1_25CollectiveMainloopFwdSm80ILi4ELi1ELb0EN4cute5tupleIJNS5_1CILi128EEENS7_ILi48EEENS7_ILi96EEEEEELi96ENS_6half_tEfNS_4arch4Sm80ELb0ELb0ELb0ELb1ELb0ELb0ELb1ELb1EEENS1_21CollectiveEpilogueFwdINS6_IJS8_SA_S9_EEENS6_IJNS7_ILi1EEESI_SI_EEESC_SE_Li128ELb1ELb1ELb1ELb0EEENS1_36VarlenDynamicPersistentTileSchedulerILi128ELi48ELi128ELi128ELb1ELb1ELb0ELb0ELb1ELb1EEEEEEEEEvNT_6ParamsE:
	.zero		1608


//--------------------- .nv.constant0._ZN7cutlass13device_kernelIN5flash19enable_sm80_to_sm89INS1_16FlashAttnFwdSm80INS1_25CollectiveMainloopFwdSm80ILi4ELi1ELb0EN4cute5tupleIJNS5_1CILi128EEENS7_ILi48EEENS7_ILi96EEEEEELi96ENS_6half_tEfNS_4arch4Sm80ELb0ELb0ELb0ELb1ELb0ELb1ELb1ELb1EEENS1_21CollectiveEpilogueFwdINS6_IJS8_SA_S9_EEENS6_IJNS7_ILi1EEESI_SI_EEESC_SE_Li128ELb1ELb1ELb1ELb0EEENS1_36VarlenDynamicPersistentTileSchedulerILi128ELi48ELi128ELi128ELb1ELb1ELb0ELb0ELb1ELb1EEEEEEEEEvNT_6ParamsE --------------------------
	.section	.nv.constant0._ZN7cutlass13device_kernelIN5flash19enable_sm80_to_sm89INS1_16FlashAttnFwdSm80INS1_25CollectiveMainloopFwdSm80ILi4ELi1ELb0EN4cute5tupleIJNS5_1CILi128EEENS7_ILi48EEENS7_ILi96EEEEEELi96ENS_6half_tEfNS_4arch4Sm80ELb0ELb0ELb0ELb1ELb0ELb1ELb1ELb1EEENS1_21CollectiveEpilogueFwdINS6_IJS8_SA_S9_EEENS6_IJNS7_ILi1EEESI_SI_EEESC_SE_Li128ELb1ELb1ELb1ELb0EEENS1_36VarlenDynamicPersistentTileSchedulerILi128ELi48ELi128ELi128ELb1ELb1ELb0ELb0ELb1ELb1EEEEEEEEEvNT_6ParamsE,"a",@progbits
	.sectionflags	@""
	.align	4
.nv.constant0._ZN7cutlass13device_kernelIN5flash19enable_sm80_to_sm89INS1_16FlashAttnFwdSm80INS1_25CollectiveMainloopFwdSm80ILi4ELi1ELb0EN4cute5tupleIJNS5_1CILi128EEENS7_ILi48EEENS7_ILi96EEEEEELi96ENS_6half_tEfNS_4arch4Sm80ELb0ELb0ELb0ELb1ELb0ELb1ELb1ELb1EEENS1_21CollectiveEpilogueFwdINS6_IJS8_SA_S9_EEENS6_IJNS7_ILi1EEESI_SI_EEESC_SE_Li128ELb1ELb1ELb1ELb0EEENS1_36VarlenDynamicPersistentTileSchedulerILi128ELi48ELi128ELi128ELb1ELb1ELb0ELb0ELb1ELb1EEEEEEEEEvNT_6ParamsE:
	.zero		1608


//--------------------- .nv.constant0._ZN7cutlass13device_kernelIN5flash19enable_sm80_to_sm89INS1_16FlashAttnFwdSm80INS1_25CollectiveMainloopFwdSm80ILi4ELi1ELb0EN4cute5tupleIJNS5_1CILi128EEENS7_ILi48EEENS7_ILi96EEEEEELi96ENS_6half_tEfNS_4arch4Sm80ELb0ELb1ELb0ELb0ELb0ELb0ELb1ELb1EEENS1_21CollectiveEpilogueFwdINS6_IJS8_SA_S9_EEENS6_IJNS7_ILi1EEESI_SI_EEESC_SE_Li128ELb0ELb1ELb1ELb0EEENS1_19SingleTileSchedulerILb0ELb1ELb1ELi128EEEEEEEEEvNT_6ParamsE --------------------------
	.section	.nv.constant0._ZN7cutlass13device_kernelIN5flash19enable_sm80_to_sm89INS1_16FlashAttnFwdSm80INS1_25CollectiveMainloopFwdSm80ILi4ELi1ELb0EN4cute5tupleIJNS5_1CILi128EEENS7_ILi48EEENS7_ILi96EEEEEELi96ENS_6half_tEfNS_4arch4Sm80ELb0ELb1ELb0ELb0ELb0ELb0ELb1ELb1EEENS1_21CollectiveEpilogueFwdINS6_IJS8_SA_S9_EEENS6_IJNS7_ILi1EEESI_SI_EEESC_SE_Li128ELb0ELb1ELb1ELb0EEENS1_19SingleTileSchedulerILb0ELb1ELb1ELi128EEEEEEEEEvNT_6ParamsE,"a",@progbits
	.sectionflags	@""
	.align	4
.nv.constant0._ZN7cutlass13device_kernelIN5flash19enable_sm80_to_sm89INS1_16FlashAttnFwdSm80INS1_25CollectiveMainloopFwdSm80ILi4ELi1ELb0EN4cute5tupleIJNS5_1CILi128EEENS7_ILi48EEENS7_ILi96EEEEEELi96ENS_6half_tEfNS_4arch4Sm80ELb0ELb1ELb0ELb0ELb0ELb0ELb1ELb1EEENS1_21CollectiveEpilogueFwdINS6_IJS8_SA_S9_EEENS6_IJNS7_ILi1EEESI_SI_EEESC_SE_Li128ELb0ELb1ELb1ELb0EEENS1_19SingleTileSchedulerILb0ELb1ELb1ELi128EEEEEEEEEvNT_6ParamsE:
	.zero		1576


//--------------------- .nv.constant0._ZN7cutlass13device_kernelIN5flash19enable_sm80_to_sm89INS1_16FlashAttnFwdSm80INS1_25CollectiveMainloopFwdSm80ILi4ELi1ELb0EN4cute5tupleIJNS5_1CILi128EEENS7_ILi48EEENS7_ILi96EEEEEELi96ENS_6half_tEfNS_4arch4Sm80ELb0ELb1ELb0ELb1ELb0ELb0ELb1ELb1EEENS1_21CollectiveEpilogueFwdINS6_IJS8_SA_S9_EEENS6_IJNS7_ILi1EEESI_SI_EEESC_SE_Li128ELb1ELb1ELb1ELb0EEENS1_36VarlenDynamicPersistentTileSchedulerILi128ELi48ELi128ELi128ELb1ELb1ELb0ELb1ELb0ELb1EEEEEEEEEvNT_6ParamsE --------------------------
	.section	.nv.constant0._ZN7cutlass13device_kernelIN5flash19enable_sm80_to_sm89INS1_16FlashAttnFwdSm80INS1_25CollectiveMainloopFwdSm80ILi4ELi1ELb0EN4cute5tupleIJNS5_1CILi128EEENS7_ILi48EEENS7_ILi96EEEEEELi96ENS_6half_tEfNS_4arch4Sm80ELb0ELb1ELb0ELb1ELb0ELb0ELb1ELb1EEENS1_21CollectiveEpilogueFwdINS6_IJS8_SA_S9_EEENS6_IJNS7_ILi1EEESI_SI_EEESC_SE_Li128ELb1ELb1ELb1ELb0EEENS1_36VarlenDynamicPersistentTileSchedulerILi128ELi48ELi128ELi128ELb1ELb1ELb0ELb1ELb0ELb1EEEEEEEEEvNT_6ParamsE,"a",@progbits
	.sectionflags	@""
	.align	4
.nv.constant0._ZN7cutlass13device_kernelIN5flash19enable_sm80_to_sm89INS1_16FlashAttnFwdSm80INS1_25CollectiveMainloopFwdSm80ILi4ELi1ELb0EN4cute5tupleIJNS5_1CILi128EEENS7_ILi48EEENS7_ILi96EEEEEELi96ENS_6half_tEfNS_4arch4Sm80ELb0ELb1ELb0ELb1ELb0ELb0ELb1ELb1EEENS1_21CollectiveEpilogueFwdINS6_IJS8_SA_S9_EEENS6_IJNS7_ILi1EEESI_SI_EEESC_SE_Li128ELb1ELb1ELb1ELb0EEENS1_36VarlenDynamicPersistentTileSchedulerILi128ELi48ELi128ELi128ELb1ELb1ELb0ELb1ELb0ELb1EEEEEEEEEvNT_6ParamsE:
	.zero		1608


//--------------------- .nv.constant0._ZN7cutlass13device_kernelIN5flash19enable_sm80_to_sm89INS1_16FlashAttnFwdSm80INS1_25CollectiveMainloopFwdSm80ILi4ELi1ELb0EN4cute5tupleIJNS5_1CILi128EEENS7_ILi48EEENS7_ILi96EEEEEELi96ENS_6half_tEfNS_4arch4Sm80ELb0ELb1ELb0ELb1ELb0ELb1ELb1ELb1EEENS1_21CollectiveEpilogueFwdINS6_IJS8_SA_S9_EEENS6_IJNS7_ILi1EEESI_SI_EEESC_SE_Li128ELb1ELb1ELb1ELb0EEENS1_36VarlenDynamicPersistentTileSchedulerILi128ELi48ELi128ELi128ELb1ELb1ELb0ELb1ELb0ELb1EEEEEEEEEvNT_6ParamsE --------------------------
	.section	.nv.constant0._ZN7cutlass13device_kernelIN5flash19enable_sm80_to_sm89INS1_16FlashAttnFwdSm80INS1_25CollectiveMainloopFwdSm80ILi4ELi1ELb0EN4cute5tupleIJNS5_1CILi128EEENS7_ILi48EEENS7_ILi96EEEEEELi96ENS_6half_tEfNS_4arch4Sm80ELb0ELb1ELb0ELb1ELb0ELb1ELb1ELb1EEENS1_21CollectiveEpilogueFwdINS6_IJS8_SA_S9_EEENS6_IJNS7_ILi1EEESI_SI_EEESC_SE_Li128ELb1ELb1ELb1ELb0EEENS1_36VarlenDynamicPersistentTileSchedulerILi128ELi48ELi128ELi128ELb1ELb1ELb0ELb1ELb0ELb1EEEEEEEEEvNT_6ParamsE,"a",@progbits
	.sectionflags	@""
	.align	4
.nv.constant0._ZN7cutlass13device_kernelIN5flash19enable_sm80_to_sm89INS1_16FlashAttnFwdSm80INS1_25CollectiveMainloopFwdSm80ILi4ELi1ELb0EN4cute5tupleIJNS5_1CILi128EEENS7_ILi48EEENS7_ILi96EEEEEELi96ENS_6half_tEfNS_4arch4Sm80ELb0ELb1ELb0ELb1ELb0ELb1ELb1ELb1EEENS1_21CollectiveEpilogueFwdINS6_IJS8_SA_S9_EEENS6_IJNS7_ILi1EEESI_SI_EEESC_SE_Li128ELb1ELb1ELb1ELb0EEENS1_36VarlenDynamicPersistentTileSchedulerILi128ELi48ELi128ELi128ELb1ELb1ELb0ELb1ELb0ELb1EEEEEEEEEvNT_6ParamsE:
	.zero		1608


//--------------------- .nv.constant0._ZN7cutlass13device_kernelIN5flash19enable_sm80_to_sm89INS1_16FlashAttnFwdSm80INS1_25CollectiveMainloopFwdSm80ILi4ELi1ELb0EN4cute5tupleIJNS5_1CILi128EEENS7_ILi64EEENS7_ILi96EEEEEELi96ENS_6half_tEfNS_4arch4Sm80ELb1ELb0ELb0ELb0ELb0ELb0ELb1ELb1EEENS1_21CollectiveEpilogueFwdINS6_IJS8_SA_S9_EEENS6_IJNS7_ILi1EEESI_SI_EEESC_SE_Li128ELb0ELb1ELb1ELb0EEENS1_30DynamicPersistentTileSchedulerILi128ELi128ELb1ELb1ELb0EEEEEEEEEvNT_6ParamsE --------------------------
	.section	.nv.constant0._ZN7cutlass13device_kernelIN5flash19enable_sm80_to_sm89INS1_16FlashAttnFwdSm80INS1_25CollectiveMainloopFwdSm80ILi4ELi1ELb0EN4cute5tupleIJNS5_1CILi128EEENS7_ILi64EEENS7_ILi96EEEEEELi96ENS_6half_tEfNS_4arch4Sm80ELb1ELb0ELb0ELb0ELb0ELb0ELb1ELb1EEENS1_21CollectiveEpilogueFwdINS6_IJS8_SA_S9_EEENS6_IJNS7_ILi1EEESI_SI_EEESC_SE_Li128ELb0ELb1ELb1ELb0EEENS1_30DynamicPersistentTileSchedulerILi128ELi128ELb1ELb1ELb0EEEEEEEEEvNT_6ParamsE,"a",@progbits
	.sectionflags	@""
	.align	4
.nv.constant0._ZN7cutlass13device_kernelIN5flash19enable_sm80_to_sm89INS1_16FlashAttnFwdSm80INS1_25CollectiveMainloopFwdSm80ILi4ELi1ELb0EN4cute5tupleIJNS5_1CILi128EEENS7_ILi64EEENS7_ILi96EEEEEELi96ENS_6half_tEfNS_4arch4Sm80ELb1ELb0ELb0ELb0ELb0ELb0ELb1ELb1EEENS1_21CollectiveEpilogueFwdINS6_IJS8_SA_S9_EEENS6_IJNS7_ILi1EEESI_SI_EEESC_SE_Li128ELb0ELb1ELb1ELb0EEENS1_30DynamicPersistentTileSchedulerILi128ELi128ELb1ELb1ELb0EEEEEEEEEvNT_6ParamsE:
	.zero		1592


//--------------------- .nv.constant0._ZN7cutlass13device_kernelIN5flash19enable_sm80_to_sm89INS1_16FlashAttnFwdSm80INS1_25CollectiveMainloopFwdSm80ILi4ELi1ELb0EN4cute5tupleIJNS5_1CILi128EEENS7_ILi48EEENS7_ILi96EEEEEELi96ENS_6half_tEfNS_4arch4Sm80ELb1ELb0ELb0ELb1ELb0ELb0ELb1ELb1EEENS1_21CollectiveEpilogueFwdINS6_IJS8_SA_S9_EEENS6_IJNS7_ILi1EEESI_SI_EEESC_SE_Li128ELb1ELb1ELb1ELb0EEENS1_36VarlenDynamicPersistentTileSchedulerILi128ELi48ELi128ELi128ELb1ELb1ELb0ELb1ELb1ELb1EEEEEEEEEvNT_6ParamsE --------------------------
	.section	.nv.constant0._ZN7cutlass13device_kernelIN5flash19enable_sm80_to_sm89INS1_16FlashAttnFwdSm80INS1_25CollectiveMainloopFwdSm80ILi4ELi1ELb0EN4cute5tupleIJNS5_1CILi128EEENS7_ILi48EEENS7_ILi96EEEEEELi96ENS_6half_tEfNS_4arch4Sm80ELb1ELb0ELb0ELb1ELb0ELb0ELb1ELb1EEENS1_21CollectiveEpilogueFwdINS6_IJS8_SA_S9_EEENS6_IJNS7_ILi1EEESI_SI_EEESC_SE_Li128ELb1ELb1ELb1ELb0EEENS1_36VarlenDynamicPersistentTileSchedulerILi128ELi48ELi128ELi128ELb1ELb1ELb0ELb1ELb1ELb1EEEEEEEEEvNT_6ParamsE,"a",@progbits
	.sectionflags	@""
	.align	4
.nv.constant0._ZN7cutlass13device_kernelIN5flash19enable_sm80_to_sm89INS1_16FlashAttnFwdSm80INS1_25CollectiveMainloopFwdSm80ILi4ELi1ELb0EN4cute5tupleIJNS5_1CILi128EEENS7_ILi48EEENS7_ILi96EEEEEELi96ENS_6half_tEfNS_4arch4Sm80ELb1ELb0ELb0ELb1ELb0ELb0ELb1ELb1EEENS1_21CollectiveEpilogueFwdINS6_IJS8_SA_S9_EEENS6_IJNS7_ILi1EEESI_SI_EEESC_SE_Li128ELb1ELb1ELb1ELb0EEENS1_36VarlenDynamicPersistentTileSchedulerILi128ELi48ELi128ELi128ELb1ELb1ELb0ELb1ELb1ELb1EEEEEEEEEvNT_6ParamsE:
	.zero		1608


//--------------------- .nv.constant0._ZN7cutlass13device_kernelIN5flash19enable_sm80_to_sm89INS1_16FlashAttnFwdSm80INS1_25CollectiveMainloopFwdSm80ILi4ELi1ELb0EN4cute5tupleIJNS5_1CILi128EEENS7_ILi48EEENS7_ILi96EEEEEELi96ENS_6half_tEfNS_4arch4Sm80ELb1ELb0ELb0ELb1ELb0ELb1ELb1ELb1EEENS1_21CollectiveEpilogueFwdINS6_IJS8_SA_S9_EEENS6_IJNS7_ILi1EEESI_SI_EEESC_SE_Li128ELb1ELb1ELb1ELb0EEENS1_36VarlenDynamicPersistentTileSchedulerILi128ELi48ELi128ELi128ELb1ELb1ELb0ELb1ELb1ELb1EEEEEEEEEvNT_6ParamsE --------------------------
	.section	.nv.constant0._ZN7cutlass13device_kernelIN5flash19enable_sm80_to_sm89INS1_16FlashAttnFwdSm80INS1_25CollectiveMainloopFwdSm80ILi4ELi1ELb0EN4cute5tupleIJNS5_1CILi128EEENS7_ILi48EEENS7_ILi96EEEEEELi96ENS_6half_tEfNS_4arch4Sm80ELb1ELb0ELb0ELb1ELb0ELb1ELb1ELb1EEENS1_21CollectiveEpilogueFwdINS6_IJS8_SA_S9_EEENS6_IJNS7_ILi1EEESI_SI_EEESC_SE_Li128ELb1ELb1ELb1ELb0EEENS1_36VarlenDynamicPersistentTileSchedulerILi128ELi48ELi128ELi128ELb1ELb1ELb0ELb1ELb1ELb1EEEEEEEEEvNT_6ParamsE,"a",@progbits
	.sectionflags	@""
	.align	4
.nv.constant0._ZN7cutlass13device_kernelIN5flash19enable_sm80_to_sm89INS1_16FlashAttnFwdSm80INS1_25CollectiveMainloopFwdSm80ILi4ELi1ELb0EN4cute5tupleIJNS5_1CILi128EEENS7_ILi48EEENS7_ILi96EEEEEELi96ENS_6half_tEfNS_4arch4Sm80ELb1ELb0ELb0ELb1ELb0ELb1ELb1ELb1EEENS1_21CollectiveEpilogueFwdINS6_IJS8_SA_S9_EEENS6_IJNS7_ILi1EEESI_SI_EEESC_SE_Li128ELb1ELb1ELb1ELb0EEENS1_36VarlenDynamicPersistentTileSchedulerILi128ELi48ELi128ELi128ELb1ELb1ELb0ELb1ELb1ELb1EEEEEEEEEvNT_6ParamsE:
	.zero		1608


//--------------------- SYMBOLS --------------------------

	.type		.nv.reservedSmem.offset0,@object
	.size		.nv.reservedSmem.offset0,0x4
